//
// Generated by NVIDIA NVVM Compiler
//
// Compiler Build ID: CL-36424714
// Cuda compilation tools, release 13.0, V13.0.88
// Based on NVVM 20.0.0
//

.version 9.0
.target sm_100
.address_size 64

	// .globl	_Z45flashattn_streaming_16x16_kernel_mw_v7_fixed2PK6__halfS1_S1_Pfiif
// _ZZ45flashattn_streaming_16x16_kernel_mw_v7_fixed2PK6__halfS1_S1_PfiifE12sh_m_running has been demoted
// _ZZ45flashattn_streaming_16x16_kernel_mw_v7_fixed2PK6__halfS1_S1_PfiifE12sh_l_running has been demoted
// _ZZ45flashattn_streaming_16x16_kernel_mw_v7_fixed2PK6__halfS1_S1_PfiifE12sh_y_running has been demoted
// _ZZ45flashattn_streaming_16x16_kernel_mw_v7_fixed2PK6__halfS1_S1_PfiifE11s_scores_pp has been demoted
// _ZZ45flashattn_streaming_16x16_kernel_mw_v7_fixed2PK6__halfS1_S1_PfiifE3sV2 has been demoted
// _ZZ45flashattn_streaming_16x16_kernel_mw_v7_fixed2PK6__halfS1_S1_PfiifE5ready has been demoted

.visible .entry _Z45flashattn_streaming_16x16_kernel_mw_v7_fixed2PK6__halfS1_S1_Pfiif(
	.param .u64 .ptr .align 1 _Z45flashattn_streaming_16x16_kernel_mw_v7_fixed2PK6__halfS1_S1_Pfiif_param_0,
	.param .u64 .ptr .align 1 _Z45flashattn_streaming_16x16_kernel_mw_v7_fixed2PK6__halfS1_S1_Pfiif_param_1,
	.param .u64 .ptr .align 1 _Z45flashattn_streaming_16x16_kernel_mw_v7_fixed2PK6__halfS1_S1_Pfiif_param_2,
	.param .u64 .ptr .align 1 _Z45flashattn_streaming_16x16_kernel_mw_v7_fixed2PK6__halfS1_S1_Pfiif_param_3,
	.param .u32 _Z45flashattn_streaming_16x16_kernel_mw_v7_fixed2PK6__halfS1_S1_Pfiif_param_4,
	.param .u32 _Z45flashattn_streaming_16x16_kernel_mw_v7_fixed2PK6__halfS1_S1_Pfiif_param_5,
	.param .f32 _Z45flashattn_streaming_16x16_kernel_mw_v7_fixed2PK6__halfS1_S1_Pfiif_param_6
)
{
	.reg .pred 	%p<127>;
	.reg .b32 	%r<414>;
	.reg .b32 	%f<365>;
	.reg .b64 	%rd<55>;
	// demoted variable
	.shared .align 4 .b8 _ZZ45flashattn_streaming_16x16_kernel_mw_v7_fixed2PK6__halfS1_S1_PfiifE12sh_m_running[64];
	// demoted variable
	.shared .align 4 .b8 _ZZ45flashattn_streaming_16x16_kernel_mw_v7_fixed2PK6__halfS1_S1_PfiifE12sh_l_running[64];
	// demoted variable
	.shared .align 4 .b8 _ZZ45flashattn_streaming_16x16_kernel_mw_v7_fixed2PK6__halfS1_S1_PfiifE12sh_y_running[1024];
	// demoted variable
	.shared .align 4 .b8 _ZZ45flashattn_streaming_16x16_kernel_mw_v7_fixed2PK6__halfS1_S1_PfiifE11s_scores_pp[2048];
	// demoted variable
	.shared .align 4 .b8 _ZZ45flashattn_streaming_16x16_kernel_mw_v7_fixed2PK6__halfS1_S1_PfiifE3sV2[1024];
	// demoted variable
	.shared .align 4 .b8 _ZZ45flashattn_streaming_16x16_kernel_mw_v7_fixed2PK6__halfS1_S1_PfiifE5ready[8];
	ld.param.u64 	%rd18, [_Z45flashattn_streaming_16x16_kernel_mw_v7_fixed2PK6__halfS1_S1_Pfiif_param_0];
	ld.param.u64 	%rd19, [_Z45flashattn_streaming_16x16_kernel_mw_v7_fixed2PK6__halfS1_S1_Pfiif_param_1];
	ld.param.u64 	%rd20, [_Z45flashattn_streaming_16x16_kernel_mw_v7_fixed2PK6__halfS1_S1_Pfiif_param_2];
	ld.param.u32 	%r59, [_Z45flashattn_streaming_16x16_kernel_mw_v7_fixed2PK6__halfS1_S1_Pfiif_param_4];
	ld.param.u32 	%r58, [_Z45flashattn_streaming_16x16_kernel_mw_v7_fixed2PK6__halfS1_S1_Pfiif_param_5];
	mov.u32 	%r1, %ctaid.x;
	setp.ge.s32 	%p2, %r1, %r59;
	@%p2 bra 	$L__BB0_43;
	cvta.to.global.u64 	%rd22, %rd18;
	cvta.to.global.u64 	%rd23, %rd19;
	mov.u32 	%r2, %tid.x;
	and.b32  	%r3, %r2, 31;
	setp.gt.u32 	%p3, %r2, 31;
	setp.lt.u32 	%p4, %r2, 32;
	selp.b32 	%r4, 0, 8, %p4;
	selp.b32 	%r5, 8, 16, %p4;
	cvt.u64.u32 	%rd24, %r1;
	mul.wide.u32 	%rd25, %r1, 512;
	add.s64 	%rd1, %rd22, %rd25;
	cvt.s64.s32 	%rd26, %r58;
	mul.lo.s64 	%rd27, %rd24, %rd26;
	shl.b64 	%rd28, %rd27, 5;
	add.s64 	%rd2, %rd23, %rd28;
	add.s64 	%rd3, %rd20, %rd28;
	@%p3 bra 	$L__BB0_3;
	mov.b32 	%r61, 16;
	wmma.load.a.sync.aligned.row.m16n16k16.global.f16 	{%r400, %r399, %r398, %r397, %r396, %r395, %r401, %r402}, [%rd1], %r61;
$L__BB0_3:
	setp.gt.u32 	%p5, %r2, 15;
	@%p5 bra 	$L__BB0_6;
	mov.u32 	%r22, %ntid.x;
	mov.u32 	%r403, %r2;
$L__BB0_5:
	shl.b32 	%r62, %r403, 2;
	mov.u32 	%r63, _ZZ45flashattn_streaming_16x16_kernel_mw_v7_fixed2PK6__halfS1_S1_PfiifE12sh_m_running;
	add.s32 	%r64, %r63, %r62;
	mov.b32 	%r65, -246811958;
	st.shared.u32 	[%r64], %r65;
	mov.u32 	%r66, _ZZ45flashattn_streaming_16x16_kernel_mw_v7_fixed2PK6__halfS1_S1_PfiifE12sh_l_running;
	add.s32 	%r67, %r66, %r62;
	mov.b32 	%r68, 0;
	st.shared.u32 	[%r67], %r68;
	shl.b32 	%r69, %r403, 6;
	mov.u32 	%r70, _ZZ45flashattn_streaming_16x16_kernel_mw_v7_fixed2PK6__halfS1_S1_PfiifE12sh_y_running;
	add.s32 	%r71, %r70, %r69;
	st.shared.u32 	[%r71], %r68;
	st.shared.u32 	[%r71+4], %r68;
	st.shared.u32 	[%r71+8], %r68;
	st.shared.u32 	[%r71+12], %r68;
	st.shared.u32 	[%r71+16], %r68;
	st.shared.u32 	[%r71+20], %r68;
	st.shared.u32 	[%r71+24], %r68;
	st.shared.u32 	[%r71+28], %r68;
	st.shared.u32 	[%r71+32], %r68;
	st.shared.u32 	[%r71+36], %r68;
	st.shared.u32 	[%r71+40], %r68;
	st.shared.u32 	[%r71+44], %r68;
	st.shared.u32 	[%r71+48], %r68;
	st.shared.u32 	[%r71+52], %r68;
	st.shared.u32 	[%r71+56], %r68;
	st.shared.u32 	[%r71+60], %r68;
	add.s32 	%r403, %r403, %r22;
	setp.lt.u32 	%p6, %r403, 16;
	@%p6 bra 	$L__BB0_5;
$L__BB0_6:
	bar.sync 	0;
	setp.gt.u32 	%p7, %r2, 1;
	@%p7 bra 	$L__BB0_8;
	shl.b32 	%r72, %r2, 2;
	mov.u32 	%r73, _ZZ45flashattn_streaming_16x16_kernel_mw_v7_fixed2PK6__halfS1_S1_PfiifE5ready;
	add.s32 	%r74, %r73, %r72;
	mov.b32 	%r75, 0;
	st.shared.u32 	[%r74], %r75;
$L__BB0_8:
	setp.gt.u32 	%p8, %r2, 31;
	bar.sync 	0;
	shr.s32 	%r76, %r58, 31;
	shr.u32 	%r77, %r76, 28;
	add.s32 	%r78, %r58, %r77;
	shr.s32 	%r25, %r78, 4;
	@%p8 bra 	$L__BB0_14;
	wmma.load.b.sync.aligned.row.m16n16k16.global.f16 	{%r79, %r80, %r81, %r82, %r83, %r84, %r85, %r86}, [%rd2], %r58;
	mov.f32 	%f57, 0f00000000;
	wmma.mma.sync.aligned.row.row.m16n16k16.f32.f32 {%f58, %f59, %f60, %f61, %f62, %f63, %f64, %f65}, {%r400, %r399, %r398, %r397, %r396, %r395, %r401, %r402}, {%r79, %r80, %r81, %r82, %r83, %r84, %r85, %r86}, {%f57, %f57, %f57, %f57, %f57, %f57, %f57, %f57};
	mov.u32 	%r87, _ZZ45flashattn_streaming_16x16_kernel_mw_v7_fixed2PK6__halfS1_S1_PfiifE11s_scores_pp;
	mov.b32 	%r88, 16;
	wmma.store.d.sync.aligned.row.m16n16k16.shared.f32 	[%r87], {%f58, %f59, %f60, %f61, %f62, %f63, %f64, %f65}, %r88;
	shl.b32 	%r89, %r2, 1;
	and.b32  	%r26, %r89, 14;
	shl.b32 	%r90, %r2, 6;
	and.b32  	%r91, %r90, 448;
	mov.u32 	%r92, _ZZ45flashattn_streaming_16x16_kernel_mw_v7_fixed2PK6__halfS1_S1_PfiifE3sV2;
	add.s32 	%r27, %r92, %r91;
	mov.u32 	%r404, %r3;
$L__BB0_10:
	shr.u32 	%r94, %r404, 3;
	shl.b32 	%r95, %r94, 4;
	or.b32  	%r96, %r95, %r26;
	mul.wide.u32 	%rd30, %r96, 2;
	add.s64 	%rd29, %rd3, %rd30;
	shl.b32 	%r97, %r94, 2;
	add.s32 	%r93, %r27, %r97;
	// begin inline asm
	cp.async.ca.shared.global [%r93], [%rd29], 4;

	// end inline asm
	add.s32 	%r29, %r404, 32;
	setp.lt.u32 	%p9, %r404, 96;
	mov.u32 	%r404, %r29;
	@%p9 bra 	$L__BB0_10;
	// begin inline asm
	cp.async.commit_group;

	// end inline asm
	// begin inline asm
	cp.async.wait_group 0;

	// end inline asm
	// begin inline asm
	membar.cta;

	// end inline asm
	membar.cta;
	setp.ne.s32 	%p10, %r3, 0;
	@%p10 bra 	$L__BB0_13;
	atom.shared.exch.b32 	%r98, [_ZZ45flashattn_streaming_16x16_kernel_mw_v7_fixed2PK6__halfS1_S1_PfiifE5ready], 1;
$L__BB0_13:
	bar.warp.sync 	-1;
$L__BB0_14:
	and.b32  	%r99, %r2, 992;
	setp.ne.s32 	%p11, %r99, 32;
	@%p11 bra 	$L__BB0_18;
	setp.ne.s32 	%p12, %r3, 0;
	@%p12 bra 	$L__BB0_17;
$L__BB0_16:
	ld.volatile.shared.u32 	%r100, [_ZZ45flashattn_streaming_16x16_kernel_mw_v7_fixed2PK6__halfS1_S1_PfiifE5ready];
	setp.lt.s32 	%p13, %r100, 1;
	@%p13 bra 	$L__BB0_16;
$L__BB0_17:
	bar.warp.sync 	-1;
$L__BB0_18:
	setp.lt.s32 	%p14, %r58, 16;
	@%p14 bra 	$L__BB0_35;
	mov.b32 	%r406, 0;
	mov.u32 	%r103, _ZZ45flashattn_streaming_16x16_kernel_mw_v7_fixed2PK6__halfS1_S1_PfiifE5ready;
	mov.u32 	%r115, _ZZ45flashattn_streaming_16x16_kernel_mw_v7_fixed2PK6__halfS1_S1_PfiifE11s_scores_pp;
$L__BB0_20:
	setp.ne.s32 	%p15, %r3, 0;
	and.b32  	%r36, %r406, 1;
	xor.b32  	%r37, %r406, 1;
	@%p15 bra 	$L__BB0_23;
	shl.b32 	%r102, %r36, 2;
	add.s32 	%r38, %r103, %r102;
$L__BB0_22:
	ld.volatile.shared.u32 	%r104, [%r38];
	setp.le.s32 	%p16, %r104, %r406;
	@%p16 bra 	$L__BB0_22;
$L__BB0_23:
	setp.lt.u32 	%p17, %r2, 32;
	bar.warp.sync 	-1;
	add.s32 	%r39, %r406, 1;
	setp.lt.s32 	%p18, %r39, %r25;
	and.pred  	%p1, %p17, %p18;
	not.pred 	%p19, %p1;
	@%p19 bra 	$L__BB0_27;
	shl.b32 	%r105, %r406, 4;
	mul.wide.s32 	%rd31, %r105, 2;
	add.s64 	%rd32, %rd2, %rd31;
	add.s64 	%rd33, %rd32, 32;
	wmma.load.b.sync.aligned.row.m16n16k16.global.f16 	{%r106, %r107, %r108, %r109, %r110, %r111, %r112, %r113}, [%rd33], %r58;
	mov.f32 	%f66, 0f00000000;
	wmma.mma.sync.aligned.row.row.m16n16k16.f32.f32 {%f67, %f68, %f69, %f70, %f71, %f72, %f73, %f74}, {%r400, %r399, %r398, %r397, %r396, %r395, %r401, %r402}, {%r106, %r107, %r108, %r109, %r110, %r111, %r112, %r113}, {%f66, %f66, %f66, %f66, %f66, %f66, %f66, %f66};
	shl.b32 	%r114, %r37, 10;
	add.s32 	%r116, %r115, %r114;
	mov.b32 	%r117, 16;
	wmma.store.d.sync.aligned.row.m16n16k16.shared.f32 	[%r116], {%f67, %f68, %f69, %f70, %f71, %f72, %f73, %f74}, %r117;
	shl.b32 	%r118, %r37, 9;
	shl.b32 	%r119, %r2, 6;
	and.b32  	%r120, %r119, 448;
	mov.u32 	%r121, _ZZ45flashattn_streaming_16x16_kernel_mw_v7_fixed2PK6__halfS1_S1_PfiifE3sV2;
	add.s32 	%r122, %r120, %r121;
	shr.u32 	%r123, %r3, 3;
	shl.b32 	%r124, %r123, 2;
	add.s32 	%r125, %r122, %r124;
	add.s32 	%r408, %r125, %r118;
	shl.b32 	%r126, %r406, 8;
	shl.b32 	%r127, %r123, 4;
	or.b32  	%r407, %r127, %r126;
	mov.u32 	%r409, %r3;
$L__BB0_25:
	add.s32 	%r129, %r407, 256;
	cvt.s64.s32 	%rd35, %r129;
	shl.b32 	%r130, %r2, 1;
	and.b32  	%r131, %r130, 14;
	cvt.u64.u32 	%rd36, %r131;
	add.s64 	%rd37, %rd35, %rd36;
	shl.b64 	%rd38, %rd37, 1;
	add.s64 	%rd34, %rd3, %rd38;
	// begin inline asm
	cp.async.ca.shared.global [%r408], [%rd34], 4;

	// end inline asm
	add.s32 	%r45, %r409, 32;
	add.s32 	%r408, %r408, 16;
	add.s32 	%r407, %r407, 64;
	setp.lt.u32 	%p20, %r409, 96;
	mov.u32 	%r409, %r45;
	@%p20 bra 	$L__BB0_25;
	// begin inline asm
	cp.async.commit_group;

	// end inline asm
$L__BB0_27:
	mov.u32 	%r410, %r4;
$L__BB0_28:
	setp.gt.u32 	%p21, %r3, 15;
	shl.b32 	%r132, %r410, 4;
	add.s32 	%r133, %r132, %r3;
	shl.b32 	%r134, %r406, 10;
	and.b32  	%r135, %r134, 1024;
	mov.u32 	%r136, _ZZ45flashattn_streaming_16x16_kernel_mw_v7_fixed2PK6__halfS1_S1_PfiifE11s_scores_pp;
	add.s32 	%r137, %r136, %r135;
	shl.b32 	%r138, %r133, 2;
	add.s32 	%r49, %r137, %r138;
	mov.f32 	%f347, 0fF149F2CA;
	@%p21 bra 	$L__BB0_30;
	ld.param.f32 	%f345, [_Z45flashattn_streaming_16x16_kernel_mw_v7_fixed2PK6__halfS1_S1_Pfiif_param_6];
	ld.shared.f32 	%f76, [%r49];
	mul.f32 	%f347, %f345, %f76;
$L__BB0_30:
	setp.gt.u32 	%p22, %r3, 15;
	mov.b32 	%r139, %f347;
	shfl.sync.bfly.b32	%r140|%p23, %r139, 16, 31, -1;
	mov.b32 	%f78, %r140;
	max.f32 	%f79, %f347, %f78;
	mov.b32 	%r141, %f79;
	shfl.sync.bfly.b32	%r142|%p24, %r141, 8, 31, -1;
	mov.b32 	%f80, %r142;
	max.f32 	%f81, %f79, %f80;
	mov.b32 	%r143, %f81;
	shfl.sync.bfly.b32	%r144|%p25, %r143, 4, 31, -1;
	mov.b32 	%f82, %r144;
	max.f32 	%f83, %f81, %f82;
	mov.b32 	%r145, %f83;
	shfl.sync.bfly.b32	%r146|%p26, %r145, 2, 31, -1;
	mov.b32 	%f84, %r146;
	max.f32 	%f85, %f83, %f84;
	mov.b32 	%r147, %f85;
	shfl.sync.bfly.b32	%r148|%p27, %r147, 1, 31, -1;
	mov.b32 	%f86, %r148;
	max.f32 	%f3, %f85, %f86;
	mov.f32 	%f348, 0f00000000;
	mov.f32 	%f349, %f348;
	mov.f32 	%f350, %f348;
	mov.f32 	%f351, %f348;
	mov.f32 	%f352, %f348;
	mov.f32 	%f353, %f348;
	mov.f32 	%f354, %f348;
	mov.f32 	%f355, %f348;
	mov.f32 	%f356, %f348;
	mov.f32 	%f357, %f348;
	mov.f32 	%f358, %f348;
	mov.f32 	%f359, %f348;
	mov.f32 	%f360, %f348;
	mov.f32 	%f361, %f348;
	mov.f32 	%f362, %f348;
	mov.f32 	%f363, %f348;
	mov.f32 	%f364, %f348;
	@%p22 bra 	$L__BB0_32;
	ld.param.f32 	%f346, [_Z45flashattn_streaming_16x16_kernel_mw_v7_fixed2PK6__halfS1_S1_Pfiif_param_6];
	ld.shared.f32 	%f103, [%r49];
	mul.f32 	%f104, %f346, %f103;
	sub.f32 	%f105, %f104, %f3;
	mul.f32 	%f106, %f105, 0f3FB8AA3B;
	ex2.approx.f32 	%f107, %f106;
	add.f32 	%f364, %f107, 0f00000000;
	shl.b32 	%r173, %r3, 2;
	mov.u32 	%r174, _ZZ45flashattn_streaming_16x16_kernel_mw_v7_fixed2PK6__halfS1_S1_PfiifE3sV2;
	add.s32 	%r175, %r174, %r173;
	shl.b32 	%r176, %r406, 9;
	and.b32  	%r177, %r176, 512;
	add.s32 	%r178, %r175, %r177;
	ld.shared.u32 	%r149, [%r178];
	// begin inline asm
	{.reg .f16 low,high;
  mov.b32 {low,high},%r149;
  cvt.f32.f16 %f87, low;}

	// end inline asm
	// begin inline asm
	{.reg .f16 low,high;
  mov.b32 {low,high},%r149;
  cvt.f32.f16 %f88, high;}

	// end inline asm
	fma.rn.f32 	%f356, %f107, %f87, 0f00000000;
	fma.rn.f32 	%f348, %f107, %f88, 0f00000000;
	ld.shared.u32 	%r151, [%r178+64];
	// begin inline asm
	{.reg .f16 low,high;
  mov.b32 {low,high},%r151;
  cvt.f32.f16 %f89, low;}

	// end inline asm
	// begin inline asm
	{.reg .f16 low,high;
  mov.b32 {low,high},%r151;
  cvt.f32.f16 %f90, high;}

	// end inline asm
	fma.rn.f32 	%f357, %f107, %f89, 0f00000000;
	fma.rn.f32 	%f349, %f107, %f90, 0f00000000;
	ld.shared.u32 	%r153, [%r178+128];
	// begin inline asm
	{.reg .f16 low,high;
  mov.b32 {low,high},%r153;
  cvt.f32.f16 %f91, low;}

	// end inline asm
	// begin inline asm
	{.reg .f16 low,high;
  mov.b32 {low,high},%r153;
  cvt.f32.f16 %f92, high;}

	// end inline asm
	fma.rn.f32 	%f358, %f107, %f91, 0f00000000;
	fma.rn.f32 	%f350, %f107, %f92, 0f00000000;
	ld.shared.u32 	%r155, [%r178+192];
	// begin inline asm
	{.reg .f16 low,high;
  mov.b32 {low,high},%r155;
  cvt.f32.f16 %f93, low;}

	// end inline asm
	// begin inline asm
	{.reg .f16 low,high;
  mov.b32 {low,high},%r155;
  cvt.f32.f16 %f94, high;}

	// end inline asm
	fma.rn.f32 	%f359, %f107, %f93, 0f00000000;
	fma.rn.f32 	%f351, %f107, %f94, 0f00000000;
	ld.shared.u32 	%r157, [%r178+256];
	// begin inline asm
	{.reg .f16 low,high;
  mov.b32 {low,high},%r157;
  cvt.f32.f16 %f95, low;}

	// end inline asm
	// begin inline asm
	{.reg .f16 low,high;
  mov.b32 {low,high},%r157;
  cvt.f32.f16 %f96, high;}

	// end inline asm
	fma.rn.f32 	%f360, %f107, %f95, 0f00000000;
	fma.rn.f32 	%f352, %f107, %f96, 0f00000000;
	ld.shared.u32 	%r159, [%r178+320];
	// begin inline asm
	{.reg .f16 low,high;
  mov.b32 {low,high},%r159;
  cvt.f32.f16 %f97, low;}

	// end inline asm
	// begin inline asm
	{.reg .f16 low,high;
  mov.b32 {low,high},%r159;
  cvt.f32.f16 %f98, high;}

	// end inline asm
	fma.rn.f32 	%f361, %f107, %f97, 0f00000000;
	fma.rn.f32 	%f353, %f107, %f98, 0f00000000;
	ld.shared.u32 	%r161, [%r178+384];
	// begin inline asm
	{.reg .f16 low,high;
  mov.b32 {low,high},%r161;
  cvt.f32.f16 %f99, low;}

	// end inline asm
	// begin inline asm
	{.reg .f16 low,high;
  mov.b32 {low,high},%r161;
  cvt.f32.f16 %f100, high;}

	// end inline asm
	fma.rn.f32 	%f362, %f107, %f99, 0f00000000;
	fma.rn.f32 	%f354, %f107, %f100, 0f00000000;
	ld.shared.u32 	%r163, [%r178+448];
	// begin inline asm
	{.reg .f16 low,high;
  mov.b32 {low,high},%r163;
  cvt.f32.f16 %f101, low;}

	// end inline asm
	// begin inline asm
	{.reg .f16 low,high;
  mov.b32 {low,high},%r163;
  cvt.f32.f16 %f102, high;}

	// end inline asm
	fma.rn.f32 	%f363, %f107, %f101, 0f00000000;
	fma.rn.f32 	%f355, %f107, %f102, 0f00000000;
$L__BB0_32:
	setp.ne.s32 	%p28, %r3, 0;
	mov.b32 	%r179, %f364;
	shfl.sync.bfly.b32	%r180|%p29, %r179, 16, 31, -1;
	mov.b32 	%f108, %r180;
	add.f32 	%f109, %f364, %f108;
	mov.b32 	%r181, %f109;
	shfl.sync.bfly.b32	%r182|%p30, %r181, 8, 31, -1;
	mov.b32 	%f110, %r182;
	add.f32 	%f111, %f109, %f110;
	mov.b32 	%r183, %f111;
	shfl.sync.bfly.b32	%r184|%p31, %r183, 4, 31, -1;
	mov.b32 	%f112, %r184;
	add.f32 	%f113, %f111, %f112;
	mov.b32 	%r185, %f113;
	shfl.sync.bfly.b32	%r186|%p32, %r185, 2, 31, -1;
	mov.b32 	%f114, %r186;
	add.f32 	%f115, %f113, %f114;
	mov.b32 	%r187, %f115;
	shfl.sync.bfly.b32	%r188|%p33, %r187, 1, 31, -1;
	mov.b32 	%f116, %r188;
	add.f32 	%f117, %f115, %f116;
	mov.b32 	%r189, %f356;
	shfl.sync.bfly.b32	%r190|%p34, %r189, 16, 31, -1;
	mov.b32 	%f118, %r190;
	add.f32 	%f119, %f356, %f118;
	mov.b32 	%r191, %f119;
	shfl.sync.bfly.b32	%r192|%p35, %r191, 8, 31, -1;
	mov.b32 	%f120, %r192;
	add.f32 	%f121, %f119, %f120;
	mov.b32 	%r193, %f121;
	shfl.sync.bfly.b32	%r194|%p36, %r193, 4, 31, -1;
	mov.b32 	%f122, %r194;
	add.f32 	%f123, %f121, %f122;
	mov.b32 	%r195, %f123;
	shfl.sync.bfly.b32	%r196|%p37, %r195, 2, 31, -1;
	mov.b32 	%f124, %r196;
	add.f32 	%f125, %f123, %f124;
	mov.b32 	%r197, %f125;
	shfl.sync.bfly.b32	%r198|%p38, %r197, 1, 31, -1;
	mov.b32 	%f126, %r198;
	add.f32 	%f39, %f125, %f126;
	mov.b32 	%r199, %f348;
	shfl.sync.bfly.b32	%r200|%p39, %r199, 16, 31, -1;
	mov.b32 	%f127, %r200;
	add.f32 	%f128, %f348, %f127;
	mov.b32 	%r201, %f128;
	shfl.sync.bfly.b32	%r202|%p40, %r201, 8, 31, -1;
	mov.b32 	%f129, %r202;
	add.f32 	%f130, %f128, %f129;
	mov.b32 	%r203, %f130;
	shfl.sync.bfly.b32	%r204|%p41, %r203, 4, 31, -1;
	mov.b32 	%f131, %r204;
	add.f32 	%f132, %f130, %f131;
	mov.b32 	%r205, %f132;
	shfl.sync.bfly.b32	%r206|%p42, %r205, 2, 31, -1;
	mov.b32 	%f133, %r206;
	add.f32 	%f134, %f132, %f133;
	mov.b32 	%r207, %f134;
	shfl.sync.bfly.b32	%r208|%p43, %r207, 1, 31, -1;
	mov.b32 	%f135, %r208;
	add.f32 	%f40, %f134, %f135;
	mov.b32 	%r209, %f357;
	shfl.sync.bfly.b32	%r210|%p44, %r209, 16, 31, -1;
	mov.b32 	%f136, %r210;
	add.f32 	%f137, %f357, %f136;
	mov.b32 	%r211, %f137;
	shfl.sync.bfly.b32	%r212|%p45, %r211, 8, 31, -1;
	mov.b32 	%f138, %r212;
	add.f32 	%f139, %f137, %f138;
	mov.b32 	%r213, %f139;
	shfl.sync.bfly.b32	%r214|%p46, %r213, 4, 31, -1;
	mov.b32 	%f140, %r214;
	add.f32 	%f141, %f139, %f140;
	mov.b32 	%r215, %f141;
	shfl.sync.bfly.b32	%r216|%p47, %r215, 2, 31, -1;
	mov.b32 	%f142, %r216;
	add.f32 	%f143, %f141, %f142;
	mov.b32 	%r217, %f143;
	shfl.sync.bfly.b32	%r218|%p48, %r217, 1, 31, -1;
	mov.b32 	%f144, %r218;
	add.f32 	%f41, %f143, %f144;
	mov.b32 	%r219, %f349;
	shfl.sync.bfly.b32	%r220|%p49, %r219, 16, 31, -1;
	mov.b32 	%f145, %r220;
	add.f32 	%f146, %f349, %f145;
	mov.b32 	%r221, %f146;
	shfl.sync.bfly.b32	%r222|%p50, %r221, 8, 31, -1;
	mov.b32 	%f147, %r222;
	add.f32 	%f148, %f146, %f147;
	mov.b32 	%r223, %f148;
	shfl.sync.bfly.b32	%r224|%p51, %r223, 4, 31, -1;
	mov.b32 	%f149, %r224;
	add.f32 	%f150, %f148, %f149;
	mov.b32 	%r225, %f150;
	shfl.sync.bfly.b32	%r226|%p52, %r225, 2, 31, -1;
	mov.b32 	%f151, %r226;
	add.f32 	%f152, %f150, %f151;
	mov.b32 	%r227, %f152;
	shfl.sync.bfly.b32	%r228|%p53, %r227, 1, 31, -1;
	mov.b32 	%f153, %r228;
	add.f32 	%f42, %f152, %f153;
	mov.b32 	%r229, %f358;
	shfl.sync.bfly.b32	%r230|%p54, %r229, 16, 31, -1;
	mov.b32 	%f154, %r230;
	add.f32 	%f155, %f358, %f154;
	mov.b32 	%r231, %f155;
	shfl.sync.bfly.b32	%r232|%p55, %r231, 8, 31, -1;
	mov.b32 	%f156, %r232;
	add.f32 	%f157, %f155, %f156;
	mov.b32 	%r233, %f157;
	shfl.sync.bfly.b32	%r234|%p56, %r233, 4, 31, -1;
	mov.b32 	%f158, %r234;
	add.f32 	%f159, %f157, %f158;
	mov.b32 	%r235, %f159;
	shfl.sync.bfly.b32	%r236|%p57, %r235, 2, 31, -1;
	mov.b32 	%f160, %r236;
	add.f32 	%f161, %f159, %f160;
	mov.b32 	%r237, %f161;
	shfl.sync.bfly.b32	%r238|%p58, %r237, 1, 31, -1;
	mov.b32 	%f162, %r238;
	add.f32 	%f43, %f161, %f162;
	mov.b32 	%r239, %f350;
	shfl.sync.bfly.b32	%r240|%p59, %r239, 16, 31, -1;
	mov.b32 	%f163, %r240;
	add.f32 	%f164, %f350, %f163;
	mov.b32 	%r241, %f164;
	shfl.sync.bfly.b32	%r242|%p60, %r241, 8, 31, -1;
	mov.b32 	%f165, %r242;
	add.f32 	%f166, %f164, %f165;
	mov.b32 	%r243, %f166;
	shfl.sync.bfly.b32	%r244|%p61, %r243, 4, 31, -1;
	mov.b32 	%f167, %r244;
	add.f32 	%f168, %f166, %f167;
	mov.b32 	%r245, %f168;
	shfl.sync.bfly.b32	%r246|%p62, %r245, 2, 31, -1;
	mov.b32 	%f169, %r246;
	add.f32 	%f170, %f168, %f169;
	mov.b32 	%r247, %f170;
	shfl.sync.bfly.b32	%r248|%p63, %r247, 1, 31, -1;
	mov.b32 	%f171, %r248;
	add.f32 	%f44, %f170, %f171;
	mov.b32 	%r249, %f359;
	shfl.sync.bfly.b32	%r250|%p64, %r249, 16, 31, -1;
	mov.b32 	%f172, %r250;
	add.f32 	%f173, %f359, %f172;
	mov.b32 	%r251, %f173;
	shfl.sync.bfly.b32	%r252|%p65, %r251, 8, 31, -1;
	mov.b32 	%f174, %r252;
	add.f32 	%f175, %f173, %f174;
	mov.b32 	%r253, %f175;
	shfl.sync.bfly.b32	%r254|%p66, %r253, 4, 31, -1;
	mov.b32 	%f176, %r254;
	add.f32 	%f177, %f175, %f176;
	mov.b32 	%r255, %f177;
	shfl.sync.bfly.b32	%r256|%p67, %r255, 2, 31, -1;
	mov.b32 	%f178, %r256;
	add.f32 	%f179, %f177, %f178;
	mov.b32 	%r257, %f179;
	shfl.sync.bfly.b32	%r258|%p68, %r257, 1, 31, -1;
	mov.b32 	%f180, %r258;
	add.f32 	%f45, %f179, %f180;
	mov.b32 	%r259, %f351;
	shfl.sync.bfly.b32	%r260|%p69, %r259, 16, 31, -1;
	mov.b32 	%f181, %r260;
	add.f32 	%f182, %f351, %f181;
	mov.b32 	%r261, %f182;
	shfl.sync.bfly.b32	%r262|%p70, %r261, 8, 31, -1;
	mov.b32 	%f183, %r262;
	add.f32 	%f184, %f182, %f183;
	mov.b32 	%r263, %f184;
	shfl.sync.bfly.b32	%r264|%p71, %r263, 4, 31, -1;
	mov.b32 	%f185, %r264;
	add.f32 	%f186, %f184, %f185;
	mov.b32 	%r265, %f186;
	shfl.sync.bfly.b32	%r266|%p72, %r265, 2, 31, -1;
	mov.b32 	%f187, %r266;
	add.f32 	%f188, %f186, %f187;
	mov.b32 	%r267, %f188;
	shfl.sync.bfly.b32	%r268|%p73, %r267, 1, 31, -1;
	mov.b32 	%f189, %r268;
	add.f32 	%f46, %f188, %f189;
	mov.b32 	%r269, %f360;
	shfl.sync.bfly.b32	%r270|%p74, %r269, 16, 31, -1;
	mov.b32 	%f190, %r270;
	add.f32 	%f191, %f360, %f190;
	mov.b32 	%r271, %f191;
	shfl.sync.bfly.b32	%r272|%p75, %r271, 8, 31, -1;
	mov.b32 	%f192, %r272;
	add.f32 	%f193, %f191, %f192;
	mov.b32 	%r273, %f193;
	shfl.sync.bfly.b32	%r274|%p76, %r273, 4, 31, -1;
	mov.b32 	%f194, %r274;
	add.f32 	%f195, %f193, %f194;
	mov.b32 	%r275, %f195;
	shfl.sync.bfly.b32	%r276|%p77, %r275, 2, 31, -1;
	mov.b32 	%f196, %r276;
	add.f32 	%f197, %f195, %f196;
	mov.b32 	%r277, %f197;
	shfl.sync.bfly.b32	%r278|%p78, %r277, 1, 31, -1;
	mov.b32 	%f198, %r278;
	add.f32 	%f47, %f197, %f198;
	mov.b32 	%r279, %f352;
	shfl.sync.bfly.b32	%r280|%p79, %r279, 16, 31, -1;
	mov.b32 	%f199, %r280;
	add.f32 	%f200, %f352, %f199;
	mov.b32 	%r281, %f200;
	shfl.sync.bfly.b32	%r282|%p80, %r281, 8, 31, -1;
	mov.b32 	%f201, %r282;
	add.f32 	%f202, %f200, %f201;
	mov.b32 	%r283, %f202;
	shfl.sync.bfly.b32	%r284|%p81, %r283, 4, 31, -1;
	mov.b32 	%f203, %r284;
	add.f32 	%f204, %f202, %f203;
	mov.b32 	%r285, %f204;
	shfl.sync.bfly.b32	%r286|%p82, %r285, 2, 31, -1;
	mov.b32 	%f205, %r286;
	add.f32 	%f206, %f204, %f205;
	mov.b32 	%r287, %f206;
	shfl.sync.bfly.b32	%r288|%p83, %r287, 1, 31, -1;
	mov.b32 	%f207, %r288;
	add.f32 	%f48, %f206, %f207;
	mov.b32 	%r289, %f361;
	shfl.sync.bfly.b32	%r290|%p84, %r289, 16, 31, -1;
	mov.b32 	%f208, %r290;
	add.f32 	%f209, %f361, %f208;
	mov.b32 	%r291, %f209;
	shfl.sync.bfly.b32	%r292|%p85, %r291, 8, 31, -1;
	mov.b32 	%f210, %r292;
	add.f32 	%f211, %f209, %f210;
	mov.b32 	%r293, %f211;
	shfl.sync.bfly.b32	%r294|%p86, %r293, 4, 31, -1;
	mov.b32 	%f212, %r294;
	add.f32 	%f213, %f211, %f212;
	mov.b32 	%r295, %f213;
	shfl.sync.bfly.b32	%r296|%p87, %r295, 2, 31, -1;
	mov.b32 	%f214, %r296;
	add.f32 	%f215, %f213, %f214;
	mov.b32 	%r297, %f215;
	shfl.sync.bfly.b32	%r298|%p88, %r297, 1, 31, -1;
	mov.b32 	%f216, %r298;
	add.f32 	%f49, %f215, %f216;
	mov.b32 	%r299, %f353;
	shfl.sync.bfly.b32	%r300|%p89, %r299, 16, 31, -1;
	mov.b32 	%f217, %r300;
	add.f32 	%f218, %f353, %f217;
	mov.b32 	%r301, %f218;
	shfl.sync.bfly.b32	%r302|%p90, %r301, 8, 31, -1;
	mov.b32 	%f219, %r302;
	add.f32 	%f220, %f218, %f219;
	mov.b32 	%r303, %f220;
	shfl.sync.bfly.b32	%r304|%p91, %r303, 4, 31, -1;
	mov.b32 	%f221, %r304;
	add.f32 	%f222, %f220, %f221;
	mov.b32 	%r305, %f222;
	shfl.sync.bfly.b32	%r306|%p92, %r305, 2, 31, -1;
	mov.b32 	%f223, %r306;
	add.f32 	%f224, %f222, %f223;
	mov.b32 	%r307, %f224;
	shfl.sync.bfly.b32	%r308|%p93, %r307, 1, 31, -1;
	mov.b32 	%f225, %r308;
	add.f32 	%f50, %f224, %f225;
	mov.b32 	%r309, %f362;
	shfl.sync.bfly.b32	%r310|%p94, %r309, 16, 31, -1;
	mov.b32 	%f226, %r310;
	add.f32 	%f227, %f362, %f226;
	mov.b32 	%r311, %f227;
	shfl.sync.bfly.b32	%r312|%p95, %r311, 8, 31, -1;
	mov.b32 	%f228, %r312;
	add.f32 	%f229, %f227, %f228;
	mov.b32 	%r313, %f229;
	shfl.sync.bfly.b32	%r314|%p96, %r313, 4, 31, -1;
	mov.b32 	%f230, %r314;
	add.f32 	%f231, %f229, %f230;
	mov.b32 	%r315, %f231;
	shfl.sync.bfly.b32	%r316|%p97, %r315, 2, 31, -1;
	mov.b32 	%f232, %r316;
	add.f32 	%f233, %f231, %f232;
	mov.b32 	%r317, %f233;
	shfl.sync.bfly.b32	%r318|%p98, %r317, 1, 31, -1;
	mov.b32 	%f234, %r318;
	add.f32 	%f51, %f233, %f234;
	mov.b32 	%r319, %f354;
	shfl.sync.bfly.b32	%r320|%p99, %r319, 16, 31, -1;
	mov.b32 	%f235, %r320;
	add.f32 	%f236, %f354, %f235;
	mov.b32 	%r321, %f236;
	shfl.sync.bfly.b32	%r322|%p100, %r321, 8, 31, -1;
	mov.b32 	%f237, %r322;
	add.f32 	%f238, %f236, %f237;
	mov.b32 	%r323, %f238;
	shfl.sync.bfly.b32	%r324|%p101, %r323, 4, 31, -1;
	mov.b32 	%f239, %r324;
	add.f32 	%f240, %f238, %f239;
	mov.b32 	%r325, %f240;
	shfl.sync.bfly.b32	%r326|%p102, %r325, 2, 31, -1;
	mov.b32 	%f241, %r326;
	add.f32 	%f242, %f240, %f241;
	mov.b32 	%r327, %f242;
	shfl.sync.bfly.b32	%r328|%p103, %r327, 1, 31, -1;
	mov.b32 	%f243, %r328;
	add.f32 	%f52, %f242, %f243;
	mov.b32 	%r329, %f363;
	shfl.sync.bfly.b32	%r330|%p104, %r329, 16, 31, -1;
	mov.b32 	%f244, %r330;
	add.f32 	%f245, %f363, %f244;
	mov.b32 	%r331, %f245;
	shfl.sync.bfly.b32	%r332|%p105, %r331, 8, 31, -1;
	mov.b32 	%f246, %r332;
	add.f32 	%f247, %f245, %f246;
	mov.b32 	%r333, %f247;
	shfl.sync.bfly.b32	%r334|%p106, %r333, 4, 31, -1;
	mov.b32 	%f248, %r334;
	add.f32 	%f249, %f247, %f248;
	mov.b32 	%r335, %f249;
	shfl.sync.bfly.b32	%r336|%p107, %r335, 2, 31, -1;
	mov.b32 	%f250, %r336;
	add.f32 	%f251, %f249, %f250;
	mov.b32 	%r337, %f251;
	shfl.sync.bfly.b32	%r338|%p108, %r337, 1, 31, -1;
	mov.b32 	%f252, %r338;
	add.f32 	%f53, %f251, %f252;
	mov.b32 	%r339, %f355;
	shfl.sync.bfly.b32	%r340|%p109, %r339, 16, 31, -1;
	mov.b32 	%f253, %r340;
	add.f32 	%f254, %f355, %f253;
	mov.b32 	%r341, %f254;
	shfl.sync.bfly.b32	%r342|%p110, %r341, 8, 31, -1;
	mov.b32 	%f255, %r342;
	add.f32 	%f256, %f254, %f255;
	mov.b32 	%r343, %f256;
	shfl.sync.bfly.b32	%r344|%p111, %r343, 4, 31, -1;
	mov.b32 	%f257, %r344;
	add.f32 	%f258, %f256, %f257;
	mov.b32 	%r345, %f258;
	shfl.sync.bfly.b32	%r346|%p112, %r345, 2, 31, -1;
	mov.b32 	%f259, %r346;
	add.f32 	%f260, %f258, %f259;
	mov.b32 	%r347, %f260;
	shfl.sync.bfly.b32	%r348|%p113, %r347, 1, 31, -1;
	mov.b32 	%f261, %r348;
	add.f32 	%f54, %f260, %f261;
	setp.leu.f32 	%p114, %f117, 0f00000000;
	or.pred  	%p115, %p28, %p114;
	@%p115 bra 	$L__BB0_45;
	shl.b32 	%r349, %r410, 2;
	mov.u32 	%r350, _ZZ45flashattn_streaming_16x16_kernel_mw_v7_fixed2PK6__halfS1_S1_PfiifE12sh_m_running;
	add.s32 	%r50, %r350, %r349;
	ld.shared.f32 	%f55, [%r50];
	setp.neu.f32 	%p116, %f55, 0fF149F2CA;
	@%p116 bra 	$L__BB0_44;
	st.shared.f32 	[%r50], %f3;
	shl.b32 	%r357, %r410, 2;
	mov.u32 	%r358, _ZZ45flashattn_streaming_16x16_kernel_mw_v7_fixed2PK6__halfS1_S1_PfiifE12sh_l_running;
	add.s32 	%r359, %r358, %r357;
	st.shared.f32 	[%r359], %f117;
	shl.b32 	%r360, %r410, 6;
	mov.u32 	%r361, _ZZ45flashattn_streaming_16x16_kernel_mw_v7_fixed2PK6__halfS1_S1_PfiifE12sh_y_running;
	add.s32 	%r362, %r361, %r360;
	st.shared.f32 	[%r362], %f39;
	st.shared.f32 	[%r362+4], %f40;
	st.shared.f32 	[%r362+8], %f41;
	st.shared.f32 	[%r362+12], %f42;
	st.shared.f32 	[%r362+16], %f43;
	st.shared.f32 	[%r362+20], %f44;
	st.shared.f32 	[%r362+24], %f45;
	st.shared.f32 	[%r362+28], %f46;
	st.shared.f32 	[%r362+32], %f47;
	st.shared.f32 	[%r362+36], %f48;
	st.shared.f32 	[%r362+40], %f49;
	st.shared.f32 	[%r362+44], %f50;
	st.shared.f32 	[%r362+48], %f51;
	st.shared.f32 	[%r362+52], %f52;
	st.shared.f32 	[%r362+56], %f53;
	st.shared.f32 	[%r362+60], %f54;
	bra.uni 	$L__BB0_45;
$L__BB0_35:
	ld.param.u64 	%rd50, [_Z45flashattn_streaming_16x16_kernel_mw_v7_fixed2PK6__halfS1_S1_Pfiif_param_3];
	mov.u32 	%r369, %ctaid.x;
	mul.wide.u32 	%rd4, %r369, 1024;
	cvta.to.global.u64 	%rd5, %rd50;
	add.s32 	%r30, %r4, 1;
	max.u32 	%r31, %r5, %r30;
	and.b32  	%r370, %r31, 1;
	setp.eq.b32 	%p121, %r370, 1;
	not.pred 	%p122, %p121;
	mov.u32 	%r413, %r4;
	@%p122 bra 	$L__BB0_38;
	setp.gt.u32 	%p123, %r3, 15;
	mov.u32 	%r413, %r30;
	@%p123 bra 	$L__BB0_38;
	shl.b32 	%r371, %r4, 2;
	mov.u32 	%r372, _ZZ45flashattn_streaming_16x16_kernel_mw_v7_fixed2PK6__halfS1_S1_PfiifE12sh_l_running;
	add.s32 	%r373, %r372, %r371;
	ld.shared.f32 	%f320, [%r373];
	add.f32 	%f321, %f320, 0f358637BD;
	rcp.rn.f32 	%f322, %f321;
	shl.b32 	%r374, %r3, 2;
	mov.u32 	%r375, _ZZ45flashattn_streaming_16x16_kernel_mw_v7_fixed2PK6__halfS1_S1_PfiifE12sh_y_running;
	add.s32 	%r376, %r375, %r374;
	shl.b32 	%r377, %r4, 6;
	add.s32 	%r378, %r376, %r377;
	ld.shared.f32 	%f323, [%r378];
	mul.f32 	%f324, %f322, %f323;
	shl.b32 	%r379, %r4, 4;
	add.s32 	%r380, %r379, %r3;
	add.s64 	%rd39, %rd5, %rd4;
	mul.wide.u32 	%rd40, %r380, 4;
	add.s64 	%rd41, %rd39, %rd40;
	st.global.f32 	[%rd41], %f324;
$L__BB0_38:
	sub.s32 	%r381, %r4, %r31;
	setp.gt.u32 	%p124, %r381, -4;
	@%p124 bra 	$L__BB0_43;
	shl.b32 	%r382, %r413, 2;
	mov.u32 	%r383, _ZZ45flashattn_streaming_16x16_kernel_mw_v7_fixed2PK6__halfS1_S1_PfiifE12sh_l_running;
	add.s32 	%r384, %r382, %r383;
	add.s32 	%r412, %r384, 8;
	shl.b32 	%r385, %r413, 4;
	add.s32 	%r386, %r385, %r3;
	mul.wide.u32 	%rd42, %r386, 4;
	add.s64 	%rd43, %rd4, %rd42;
	add.s64 	%rd54, %rd5, %rd43;
	add.s32 	%r387, %r386, 48;
	mul.wide.u32 	%rd44, %r387, 4;
	add.s64 	%rd45, %rd4, %rd44;
	add.s64 	%rd53, %rd5, %rd45;
	shl.b32 	%r388, %r413, 6;
	shl.b32 	%r389, %r3, 2;
	add.s32 	%r390, %r388, %r389;
	mov.u32 	%r391, _ZZ45flashattn_streaming_16x16_kernel_mw_v7_fixed2PK6__halfS1_S1_PfiifE12sh_y_running;
	add.s32 	%r392, %r390, %r391;
	add.s32 	%r411, %r392, 128;
	add.s32 	%r393, %r386, 16;
	mul.wide.u32 	%rd46, %r393, 4;
	add.s64 	%rd47, %rd4, %rd46;
	add.s64 	%rd52, %rd5, %rd47;
	add.s32 	%r394, %r386, 32;
	mul.wide.u32 	%rd48, %r394, 4;
	add.s64 	%rd49, %rd4, %rd48;
	add.s64 	%rd51, %rd5, %rd49;
$L__BB0_40:
	setp.gt.u32 	%p125, %r3, 15;
	@%p125 bra 	$L__BB0_42;
	ld.shared.f32 	%f325, [%r412+-8];
	add.f32 	%f326, %f325, 0f358637BD;
	rcp.rn.f32 	%f327, %f326;
	ld.shared.f32 	%f328, [%r411+-128];
	mul.f32 	%f329, %f327, %f328;
	st.global.f32 	[%rd54], %f329;
	ld.shared.f32 	%f330, [%r412+-4];
	add.f32 	%f331, %f330, 0f358637BD;
	rcp.rn.f32 	%f332, %f331;
	ld.shared.f32 	%f333, [%r411+-64];
	mul.f32 	%f334, %f332, %f333;
	st.global.f32 	[%rd52], %f334;
	ld.shared.f32 	%f335, [%r412];
	add.f32 	%f336, %f335, 0f358637BD;
	rcp.rn.f32 	%f337, %f336;
	ld.shared.f32 	%f338, [%r411];
	mul.f32 	%f339, %f337, %f338;
	st.global.f32 	[%rd51], %f339;
	ld.shared.f32 	%f340, [%r412+4];
	add.f32 	%f341, %f340, 0f358637BD;
	rcp.rn.f32 	%f342, %f341;
	ld.shared.f32 	%f343, [%r411+64];
	mul.f32 	%f344, %f342, %f343;
	st.global.f32 	[%rd53], %f344;
$L__BB0_42:
	add.s32 	%r413, %r413, 4;
	add.s32 	%r412, %r412, 16;
	add.s64 	%rd54, %rd54, 256;
	add.s64 	%rd53, %rd53, 256;
	add.s32 	%r411, %r411, 256;
	add.s64 	%rd52, %rd52, 256;
	add.s64 	%rd51, %rd51, 256;
	setp.lt.u32 	%p126, %r413, %r5;
	@%p126 bra 	$L__BB0_40;
$L__BB0_43:
	ret;
$L__BB0_44:
	shl.b32 	%r351, %r410, 2;
	mov.u32 	%r352, _ZZ45flashattn_streaming_16x16_kernel_mw_v7_fixed2PK6__halfS1_S1_PfiifE12sh_l_running;
	add.s32 	%r353, %r352, %r351;
	ld.shared.f32 	%f262, [%r353];
	max.f32 	%f263, %f55, %f3;
	sub.f32 	%f264, %f55, %f263;
	mul.f32 	%f265, %f264, 0f3FB8AA3B;
	ex2.approx.f32 	%f266, %f265;
	sub.f32 	%f267, %f3, %f263;
	mul.f32 	%f268, %f267, 0f3FB8AA3B;
	ex2.approx.f32 	%f269, %f268;
	mul.f32 	%f270, %f117, %f269;
	fma.rn.f32 	%f271, %f262, %f266, %f270;
	shl.b32 	%r354, %r410, 6;
	mov.u32 	%r355, _ZZ45flashattn_streaming_16x16_kernel_mw_v7_fixed2PK6__halfS1_S1_PfiifE12sh_y_running;
	add.s32 	%r356, %r355, %r354;
	ld.shared.f32 	%f272, [%r356];
	ld.shared.f32 	%f273, [%r356+4];
	mul.f32 	%f274, %f269, %f39;
	fma.rn.f32 	%f275, %f266, %f272, %f274;
	st.shared.f32 	[%r356], %f275;
	mul.f32 	%f276, %f269, %f40;
	fma.rn.f32 	%f277, %f266, %f273, %f276;
	st.shared.f32 	[%r356+4], %f277;
	ld.shared.f32 	%f278, [%r356+8];
	ld.shared.f32 	%f279, [%r356+12];
	mul.f32 	%f280, %f269, %f41;
	fma.rn.f32 	%f281, %f266, %f278, %f280;
	st.shared.f32 	[%r356+8], %f281;
	mul.f32 	%f282, %f269, %f42;
	fma.rn.f32 	%f283, %f266, %f279, %f282;
	st.shared.f32 	[%r356+12], %f283;
	ld.shared.f32 	%f284, [%r356+16];
	ld.shared.f32 	%f285, [%r356+20];
	mul.f32 	%f286, %f269, %f43;
	fma.rn.f32 	%f287, %f266, %f284, %f286;
	st.shared.f32 	[%r356+16], %f287;
	mul.f32 	%f288, %f269, %f44;
	fma.rn.f32 	%f289, %f266, %f285, %f288;
	st.shared.f32 	[%r356+20], %f289;
	ld.shared.f32 	%f290, [%r356+24];
	ld.shared.f32 	%f291, [%r356+28];
	mul.f32 	%f292, %f269, %f45;
	fma.rn.f32 	%f293, %f266, %f290, %f292;
	st.shared.f32 	[%r356+24], %f293;
	mul.f32 	%f294, %f269, %f46;
	fma.rn.f32 	%f295, %f266, %f291, %f294;
	st.shared.f32 	[%r356+28], %f295;
	ld.shared.f32 	%f296, [%r356+32];
	ld.shared.f32 	%f297, [%r356+36];
	mul.f32 	%f298, %f269, %f47;
	fma.rn.f32 	%f299, %f266, %f296, %f298;
	st.shared.f32 	[%r356+32], %f299;
	mul.f32 	%f300, %f269, %f48;
	fma.rn.f32 	%f301, %f266, %f297, %f300;
	st.shared.f32 	[%r356+36], %f301;
	ld.shared.f32 	%f302, [%r356+40];
	ld.shared.f32 	%f303, [%r356+44];
	mul.f32 	%f304, %f269, %f49;
	fma.rn.f32 	%f305, %f266, %f302, %f304;
	st.shared.f32 	[%r356+40], %f305;
	mul.f32 	%f306, %f269, %f50;
	fma.rn.f32 	%f307, %f266, %f303, %f306;
	st.shared.f32 	[%r356+44], %f307;
	ld.shared.f32 	%f308, [%r356+48];
	ld.shared.f32 	%f309, [%r356+52];
	mul.f32 	%f310, %f269, %f51;
	fma.rn.f32 	%f311, %f266, %f308, %f310;
	st.shared.f32 	[%r356+48], %f311;
	mul.f32 	%f312, %f269, %f52;
	fma.rn.f32 	%f313, %f266, %f309, %f312;
	st.shared.f32 	[%r356+52], %f313;
	ld.shared.f32 	%f314, [%r356+56];
	ld.shared.f32 	%f315, [%r356+60];
	mul.f32 	%f316, %f269, %f53;
	fma.rn.f32 	%f317, %f266, %f314, %f316;
	st.shared.f32 	[%r356+56], %f317;
	mul.f32 	%f318, %f269, %f54;
	fma.rn.f32 	%f319, %f266, %f315, %f318;
	st.shared.f32 	[%r356+60], %f319;
	st.shared.f32 	[%r50], %f263;
	st.shared.f32 	[%r353], %f271;
$L__BB0_45:
	add.s32 	%r410, %r410, 1;
	setp.lt.u32 	%p117, %r410, %r5;
	@%p117 bra 	$L__BB0_28;
	@%p19 bra 	$L__BB0_50;
	setp.ne.s32 	%p119, %r3, 0;
	// begin inline asm
	cp.async.wait_group 0;

	// end inline asm
	// begin inline asm
	membar.cta;

	// end inline asm
	membar.cta;
	@%p119 bra 	$L__BB0_49;
	add.s32 	%r363, %r406, 2;
	shl.b32 	%r364, %r406, 2;
	xor.b32  	%r365, %r364, 4;
	mov.u32 	%r366, _ZZ45flashattn_streaming_16x16_kernel_mw_v7_fixed2PK6__halfS1_S1_PfiifE5ready;
	add.s32 	%r367, %r366, %r365;
	atom.shared.exch.b32 	%r368, [%r367], %r363;
$L__BB0_49:
	bar.warp.sync 	-1;
$L__BB0_50:
	setp.eq.s32 	%p120, %r39, %r25;
	mov.u32 	%r406, %r39;
	@%p120 bra 	$L__BB0_35;
	bra.uni 	$L__BB0_20;

}


// ===== COMPILED SASS (sm_100) =====

	.target	sm_100

	.elftype	@"ET_EXEC"


//--------------------- .note.nv.tkinfo           --------------------------
	.section	.note.nv.tkinfo,"",@"SHT_NOTE"
	.sectionflags	@"SHF_NOTE_NV_TKINFO"
	.tkinfo
        /*0018*/ 	.word	0x00000002
        /*0030*/ 	.string	""
        /*0030*/ 	.string	"ptxas"
        /*0030*/ 	.string	"Cuda compilation tools, release 13.0, V13.0.88"
        /*0030*/ 	.string	"Build cuda_13.0.r13.0/compiler.36424714_0"
        /*0030*/ 	.string	"-arch sm_100 -m 64 "



//--------------------- .note.nv.cuinfo           --------------------------
	.section	.note.nv.cuinfo,"",@"SHT_NOTE"
	.sectionflags	@"SHF_NOTE_NV_CUINFO"
        /*0018*/ 	.short	0x0002
        /*001a*/ 	.short	0x0064
        /*001c*/ 	.short	0x0082
	.zero		2


//--------------------- .nv.info                  --------------------------
	.section	.nv.info,"",@"SHT_CUDA_INFO"
	.align	4


	//----- nvinfo : EIATTR_REGCOUNT
	.align		4
        /*0000*/ 	.byte	0x04, 0x2f
        /*0002*/ 	.short	(.L_1 - .L_0)
	.align		4
.L_0:
        /*0004*/ 	.word	index@(_Z45flashattn_streaming_16x16_kernel_mw_v7_fixed2PK6__halfS1_S1_Pfiif)
        /*0008*/ 	.word	0x0000003d


	//----- nvinfo : EIATTR_FRAME_SIZE
	.align		4
.L_1:
        /*000c*/ 	.byte	0x04, 0x11
        /*000e*/ 	.short	(.L_3 - .L_2)
	.align		4
.L_2:
        /*0010*/ 	.word	index@($__internal_0_$__cuda_sm20_rcp_rn_f32_slowpath)
        /*0014*/ 	.word	0x00000000


	//----- nvinfo : EIATTR_FRAME_SIZE
	.align		4
.L_3:
        /*0018*/ 	.byte	0x04, 0x11
        /*001a*/ 	.short	(.L_5 - .L_4)
	.align		4
.L_4:
        /*001c*/ 	.word	index@(_Z45flashattn_streaming_16x16_kernel_mw_v7_fixed2PK6__halfS1_S1_Pfiif)
        /*0020*/ 	.word	0x00000000


	//----- nvinfo : EIATTR_MIN_STACK_SIZE
	.align		4
.L_5:
        /*0024*/ 	.byte	0x04, 0x12
        /*0026*/ 	.short	(.L_7 - .L_6)
	.align		4
.L_6:
        /*0028*/ 	.word	index@(_Z45flashattn_streaming_16x16_kernel_mw_v7_fixed2PK6__halfS1_S1_Pfiif)
        /*002c*/ 	.word	0x00000000
.L_7:


//--------------------- .nv.compat                --------------------------
	.section	.nv.compat,"",@"SHT_CUDA_COMPAT_INFO"
	.align	4
        /*0000*/ 	.byte	0x02, 0x09, 0x00, 0x00, 0x02, 0x02, 0x01, 0x00, 0x02, 0x05, 0x05, 0x00, 0x03, 0x07, 0x01, 0x01
        /*0010*/ 	.byte	0x02, 0x03, 0x00, 0x00, 0x02, 0x06, 0x01, 0x00, 0x04, 0x0b, 0x08, 0x00, 0x01, 0x00, 0x00, 0x00
        /*0020*/ 	.byte	0x00, 0x00, 0x00, 0x00


//--------------------- .nv.info._Z45flashattn_streaming_16x16_kernel_mw_v7_fixed2PK6__halfS1_S1_Pfiif --------------------------
	.section	.nv.info._Z45flashattn_streaming_16x16_kernel_mw_v7_fixed2PK6__halfS1_S1_Pfiif,"",@"SHT_CUDA_INFO"
	.sectionflags	@""
	.align	4


	//----- nvinfo : EIATTR_CUDA_API_VERSION
	.align		4
        /*0000*/ 	.byte	0x04, 0x37
        /*0002*/ 	.short	(.L_9 - .L_8)
.L_8:
        /*0004*/ 	.word	0x00000082


	//----- nvinfo : EIATTR_KPARAM_INFO
	.align		4
.L_9:
        /*0008*/ 	.byte	0x04, 0x17
        /*000a*/ 	.short	(.L_11 - .L_10)
.L_10:
        /*000c*/ 	.word	0x00000000
        /*0010*/ 	.short	0x0006
        /*0012*/ 	.short	0x0028
        /*0014*/ 	.byte	0x00, 0xf0, 0x11, 0x00


	//----- nvinfo : EIATTR_KPARAM_INFO
	.align		4
.L_11:
        /*0018*/ 	.byte	0x04, 0x17
        /*001a*/ 	.short	(.L_13 - .L_12)
.L_12:
        /*001c*/ 	.word	0x00000000
        /*0020*/ 	.short	0x0005
        /*0022*/ 	.short	0x0024
        /*0024*/ 	.byte	0x00, 0xf0, 0x11, 0x00


	//----- nvinfo : EIATTR_KPARAM_INFO
	.align		4
.L_13:
        /*0028*/ 	.byte	0x04, 0x17
        /*002a*/ 	.short	(.L_15 - .L_14)
.L_14:
        /*002c*/ 	.word	0x00000000
        /*0030*/ 	.short	0x0004
        /*0032*/ 	.short	0x0020
        /*0034*/ 	.byte	0x00, 0xf0, 0x11, 0x00


	//----- nvinfo : EIATTR_KPARAM_INFO
	.align		4
.L_15:
        /*0038*/ 	.byte	0x04, 0x17
        /*003a*/ 	.short	(.L_17 - .L_16)
.L_16:
        /*003c*/ 	.word	0x00000000
        /*0040*/ 	.short	0x0003
        /*0042*/ 	.short	0x0018
        /*0044*/ 	.byte	0x00, 0xf5, 0x21, 0x00


	//----- nvinfo : EIATTR_KPARAM_INFO
	.align		4
.L_17:
        /*0048*/ 	.byte	0x04, 0x17
        /*004a*/ 	.short	(.L_19 - .L_18)
.L_18:
        /*004c*/ 	.word	0x00000000
        /*0050*/ 	.short	0x0002
        /*0052*/ 	.short	0x0010
        /*0054*/ 	.byte	0x00, 0xf5, 0x21, 0x00


	//----- nvinfo : EIATTR_KPARAM_INFO
	.align		4
.L_19:
        /*0058*/ 	.byte	0x04, 0x17
        /*005a*/ 	.short	(.L_21 - .L_20)
.L_20:
        /*005c*/ 	.word	0x00000000
        /*0060*/ 	.short	0x0001
        /*0062*/ 	.short	0x0008
        /*0064*/ 	.byte	0x00, 0xf5, 0x21, 0x00


	//----- nvinfo : EIATTR_KPARAM_INFO
	.align		4
.L_21:
        /*0068*/ 	.byte	0x04, 0x17
        /*006a*/ 	.short	(.L_23 - .L_22)
.L_22:
        /*006c*/ 	.word	0x00000000
        /*0070*/ 	.short	0x0000
        /*0072*/ 	.short	0x0000
        /*0074*/ 	.byte	0x00, 0xf5, 0x21, 0x00


	//----- nvinfo : EIATTR_SPARSE_MMA_MASK
	.align		4
.L_23:
        /*0078*/ 	.byte	0x03, 0x50
        /*007a*/ 	.short	0x0000


	//----- nvinfo : EIATTR_WMMA_USED
	.align		4
        /*007c*/ 	.byte	0x01, 0x2b
	.zero		2


	//----- nvinfo : EIATTR_MAXREG_COUNT
	.align		4
        /*0080*/ 	.byte	0x03, 0x1b
        /*0082*/ 	.short	0x00ff


	//----- nvinfo : EIATTR_NUM_BARRIERS
	.align		4
        /*0084*/ 	.byte	0x02, 0x4c
        /*0086*/ 	.byte	0x01
	.zero		1


	//----- nvinfo : EIATTR_MERCURY_ISA_VERSION
	.align		4
        /*0088*/ 	.byte	0x03, 0x5f
        /*008a*/ 	.short	0x0101


	//----- nvinfo : EIATTR_COOP_GROUP_MASK_REGIDS
	.align		4
        /*008c*/ 	.byte	0x04, 0x29
        /*008e*/ 	.short	(.L_25 - .L_24)


	//   ....[0]....
.L_24:
        /*0090*/ 	.word	0xffffffff


	//   ....[1]....
        /*0094*/ 	.word	0xffffffff


	//   ....[2]....
        /*0098*/ 	.word	0xffffffff


	//   ....[3]....
        /*009c*/ 	.word	0xffffffff


	//   ....[4]....
        /*00a0*/ 	.word	0xffffffff


	//   ....[5]....
        /*00a4*/ 	.word	0xffffffff


	//   ....[6]....
        /*00a8*/ 	.word	0xffffffff


	//   ....[7]....
        /*00ac*/ 	.word	0xffffffff


	//   ....[8]....
        /*00b0*/ 	.word	0xffffffff


	//   ....[9]....
        /*00b4*/ 	.word	0xffffffff


	//   ....[10]....
        /*00b8*/ 	.word	0xffffffff


	//   ....[11]....
        /*00bc*/ 	.word	0xffffffff


	//   ....[12]....
        /*00c0*/ 	.word	0xffffffff


	//   ....[13]....
        /*00c4*/ 	.word	0xffffffff


	//   ....[14]....
        /*00c8*/ 	.word	0xffffffff


	//   ....[15]....
        /*00cc*/ 	.word	0xffffffff


	//   ....[16]....
        /*00d0*/ 	.word	0xffffffff


	//   ....[17]....
        /*00d4*/ 	.word	0xffffffff


	//   ....[18]....
        /*00d8*/ 	.word	0xffffffff


	//   ....[19]....
        /*00dc*/ 	.word	0xffffffff


	//   ....[20]....
        /*00e0*/ 	.word	0xffffffff


	//   ....[21]....
        /*00e4*/ 	.word	0xffffffff


	//   ....[22]....
        /*00e8*/ 	.word	0xffffffff


	//   ....[23]....
        /*00ec*/ 	.word	0xffffffff


	//   ....[24]....
        /*00f0*/ 	.word	0xffffffff


	//   ....[25]....
        /*00f4*/ 	.word	0xffffffff


	//   ....[26]....
        /*00f8*/ 	.word	0xffffffff


	//   ....[27]....
        /*00fc*/ 	.word	0xffffffff


	//   ....[28]....
        /*0100*/ 	.word	0xffffffff


	//   ....[29]....
        /*0104*/ 	.word	0xffffffff


	//   ....[30]....
        /*0108*/ 	.word	0xffffffff


	//   ....[31]....
        /*010c*/ 	.word	0xffffffff


	//   ....[32]....
        /*0110*/ 	.word	0xffffffff


	//   ....[33]....
        /*0114*/ 	.word	0xffffffff


	//   ....[34]....
        /*0118*/ 	.word	0xffffffff


	//   ....[35]....
        /*011c*/ 	.word	0xffffffff


	//   ....[36]....
        /*0120*/ 	.word	0xffffffff


	//   ....[37]....
        /*0124*/ 	.word	0xffffffff


	//   ....[38]....
        /*0128*/ 	.word	0xffffffff


	//   ....[39]....
        /*012c*/ 	.word	0xffffffff


	//   ....[40]....
        /*0130*/ 	.word	0xffffffff


	//   ....[41]....
        /*0134*/ 	.word	0xffffffff


	//   ....[42]....
        /*0138*/ 	.word	0xffffffff


	//   ....[43]....
        /*013c*/ 	.word	0xffffffff


	//   ....[44]....
        /*0140*/ 	.word	0xffffffff


	//   ....[45]....
        /*0144*/ 	.word	0xffffffff


	//   ....[46]....
        /*0148*/ 	.word	0xffffffff


	//   ....[47]....
        /*014c*/ 	.word	0xffffffff


	//   ....[48]....
        /*0150*/ 	.word	0xffffffff


	//   ....[49]....
        /*0154*/ 	.word	0xffffffff


	//   ....[50]....
        /*0158*/ 	.word	0xffffffff


	//   ....[51]....
        /*015c*/ 	.word	0xffffffff


	//   ....[52]....
        /*0160*/ 	.word	0xffffffff


	//   ....[53]....
        /*0164*/ 	.word	0xffffffff


	//   ....[54]....
        /*0168*/ 	.word	0xffffffff


	//   ....[55]....
        /*016c*/ 	.word	0xffffffff


	//   ....[56]....
        /*0170*/ 	.word	0xffffffff


	//   ....[57]....
        /*0174*/ 	.word	0xffffffff


	//   ....[58]....
        /*0178*/ 	.word	0xffffffff


	//   ....[59]....
        /*017c*/ 	.word	0xffffffff


	//   ....[60]....
        /*0180*/ 	.word	0xffffffff


	//   ....[61]....
        /*0184*/ 	.word	0xffffffff


	//   ....[62]....
        /*0188*/ 	.word	0xffffffff


	//   ....[63]....
        /*018c*/ 	.word	0xffffffff


	//   ....[64]....
        /*0190*/ 	.word	0xffffffff


	//   ....[65]....
        /*0194*/ 	.word	0xffffffff


	//   ....[66]....
        /*0198*/ 	.word	0xffffffff


	//   ....[67]....
        /*019c*/ 	.word	0xffffffff


	//   ....[68]....
        /*01a0*/ 	.word	0xffffffff


	//   ....[69]....
        /*01a4*/ 	.word	0xffffffff


	//   ....[70]....
        /*01a8*/ 	.word	0xffffffff


	//   ....[71]....
        /*01ac*/ 	.word	0xffffffff


	//   ....[72]....
        /*01b0*/ 	.word	0xffffffff


	//   ....[73]....
        /*01b4*/ 	.word	0xffffffff


	//   ....[74]....
        /*01b8*/ 	.word	0xffffffff


	//   ....[75]....
        /*01bc*/ 	.word	0xffffffff


	//   ....[76]....
        /*01c0*/ 	.word	0xffffffff


	//   ....[77]....
        /*01c4*/ 	.word	0xffffffff


	//   ....[78]....
        /*01c8*/ 	.word	0xffffffff


	//   ....[79]....
        /*01cc*/ 	.word	0xffffffff


	//   ....[80]....
        /*01d0*/ 	.word	0xffffffff


	//   ....[81]....
        /*01d4*/ 	.word	0xffffffff


	//   ....[82]....
        /*01d8*/ 	.word	0xffffffff


	//   ....[83]....
        /*01dc*/ 	.word	0xffffffff


	//   ....[84]....
        /*01e0*/ 	.word	0xffffffff


	//   ....[85]....
        /*01e4*/ 	.word	0xffffffff


	//   ....[86]....
        /*01e8*/ 	.word	0xffffffff


	//   ....[87]....
        /*01ec*/ 	.word	0xffffffff


	//   ....[88]....
        /*01f0*/ 	.word	0xffffffff


	//   ....[89]....
        /*01f4*/ 	.word	0xffffffff


	//   ....[90]....
        /*01f8*/ 	.word	0xffffffff


	//   ....[91]....
        /*01fc*/ 	.word	0xffffffff


	//   ....[92]....
        /*0200*/ 	.word	0xffffffff


	//   ....[93]....
        /*0204*/ 	.word	0xffffffff


	//   ....[94]....
        /*0208*/ 	.word	0x05000027


	//   ....[95]....
        /*020c*/ 	.word	0x05000027


	//   ....[96]....
        /*0210*/ 	.word	0x05000027


	//   ....[97]....
        /*0214*/ 	.word	0x05000027


	//   ....[98]....
        /*0218*/ 	.word	0x05000027


	//   ....[99]....
        /*021c*/ 	.word	0x05000027


	//   ....[100]....
        /*0220*/ 	.word	0x05000027


	//   ....[101]....
        /*0224*/ 	.word	0x05000027


	//   ....[102]....
        /*0228*/ 	.word	0x05000027


	//   ....[103]....
        /*022c*/ 	.word	0x05000027


	//   ....[104]....
        /*0230*/ 	.word	0x05000027


	//   ....[105]....
        /*0234*/ 	.word	0x05000027


	//   ....[106]....
        /*0238*/ 	.word	0x05000027


	//   ....[107]....
        /*023c*/ 	.word	0x05000027


	//   ....[108]....
        /*0240*/ 	.word	0x05000027


	//   ....[109]....
        /*0244*/ 	.word	0x05000027


	//   ....[110]....
        /*0248*/ 	.word	0x05000027


	//   ....[111]....
        /*024c*/ 	.word	0x05000027


	//   ....[112]....
        /*0250*/ 	.word	0x05000027


	//   ....[113]....
        /*0254*/ 	.word	0x05000027


	//   ....[114]....
        /*0258*/ 	.word	0x05000027


	//   ....[115]....
        /*025c*/ 	.word	0x05000027


	//   ....[116]....
        /*0260*/ 	.word	0x05000027


	//   ....[117]....
        /*0264*/ 	.word	0x05000027


	//   ....[118]....
        /*0268*/ 	.word	0x05000027


	//   ....[119]....
        /*026c*/ 	.word	0x05000027


	//   ....[120]....
        /*0270*/ 	.word	0x05000027


	//   ....[121]....
        /*0274*/ 	.word	0x05000027


	//   ....[122]....
        /*0278*/ 	.word	0x05000027


	//   ....[123]....
        /*027c*/ 	.word	0x05000027


	//   ....[124]....
        /*0280*/ 	.word	0x05000027


	//   ....[125]....
        /*0284*/ 	.word	0x05000027


	//   ....[126]....
        /*0288*/ 	.word	0x05000027


	//   ....[127]....
        /*028c*/ 	.word	0x05000027


	//   ....[128]....
        /*0290*/ 	.word	0x05000027


	//   ....[129]....
        /*0294*/ 	.word	0x05000027


	//   ....[130]....
        /*0298*/ 	.word	0x05000027


	//   ....[131]....
        /*029c*/ 	.word	0x05000027


	//   ....[132]....
        /*02a0*/ 	.word	0x05000027


	//   ....[133]....
        /*02a4*/ 	.word	0x05000027


	//   ....[134]....
        /*02a8*/ 	.word	0x05000027


	//   ....[135]....
        /*02ac*/ 	.word	0x05000027


	//   ....[136]....
        /*02b0*/ 	.word	0x05000027


	//   ....[137]....
        /*02b4*/ 	.word	0x05000027


	//   ....[138]....
        /*02b8*/ 	.word	0x05000027


	//   ....[139]....
        /*02bc*/ 	.word	0x05000027


	//   ....[140]....
        /*02c0*/ 	.word	0x05000027


	//   ....[141]....
        /*02c4*/ 	.word	0x05000027


	//   ....[142]....
        /*02c8*/ 	.word	0x05000027


	//   ....[143]....
        /*02cc*/ 	.word	0x05000027


	//   ....[144]....
        /*02d0*/ 	.word	0x05000027


	//   ....[145]....
        /*02d4*/ 	.word	0x05000027


	//   ....[146]....
        /*02d8*/ 	.word	0x05000027


	//   ....[147]....
        /*02dc*/ 	.word	0x05000027


	//   ....[148]....
        /*02e0*/ 	.word	0x05000027


	//   ....[149]....
        /*02e4*/ 	.word	0x05000027


	//   ....[150]....
        /*02e8*/ 	.word	0x05000027


	//   ....[151]....
        /*02ec*/ 	.word	0x05000027


	//   ....[152]....
        /*02f0*/ 	.word	0x05000027


	//   ....[153]....
        /*02f4*/ 	.word	0x05000027


	//   ....[154]....
        /*02f8*/ 	.word	0x05000027


	//   ....[155]....
        /*02fc*/ 	.word	0x05000027


	//   ....[156]....
        /*0300*/ 	.word	0x05000027


	//   ....[157]....
        /*0304*/ 	.word	0x05000027


	//   ....[158]....
        /*0308*/ 	.word	0x05000027


	//   ....[159]....
        /*030c*/ 	.word	0x05000027


	//   ....[160]....
        /*0310*/ 	.word	0x05000027


	//   ....[161]....
        /*0314*/ 	.word	0x05000027


	//   ....[162]....
        /*0318*/ 	.word	0x05000027


	//   ....[163]....
        /*031c*/ 	.word	0x05000027


	//   ....[164]....
        /*0320*/ 	.word	0x05000027


	//   ....[165]....
        /*0324*/ 	.word	0x05000027


	//   ....[166]....
        /*0328*/ 	.word	0x05000027


	//   ....[167]....
        /*032c*/ 	.word	0x05000027


	//   ....[168]....
        /*0330*/ 	.word	0x05000027


	//   ....[169]....
        /*0334*/ 	.word	0x05000027


	//   ....[170]....
        /*0338*/ 	.word	0x05000027


	//   ....[171]....
        /*033c*/ 	.word	0x05000027


	//   ....[172]....
        /*0340*/ 	.word	0x05000027


	//   ....[173]....
        /*0344*/ 	.word	0x05000027


	//   ....[174]....
        /*0348*/ 	.word	0x05000027


	//   ....[175]....
        /*034c*/ 	.word	0x05000027


	//   ....[176]....
        /*0350*/ 	.word	0x05000027


	//   ....[177]....
        /*0354*/ 	.word	0x05000027


	//   ....[178]....
        /*0358*/ 	.word	0x05000027


	//   ....[179]....
        /*035c*/ 	.word	0x05000027


	//   ....[180]....
        /*0360*/ 	.word	0x05000027


	//   ....[181]....
        /*0364*/ 	.word	0x05000027


	//   ....[182]....
        /*0368*/ 	.word	0x05000027


	//   ....[183]....
        /*036c*/ 	.word	0x05000027


	//   ....[184]....
        /*0370*/ 	.word	0x05000027


	//   ....[185]....
        /*0374*/ 	.word	0x05000027


	//   ....[186]....
        /*0378*/ 	.word	0x05000027


	//----- nvinfo : EIATTR_COOP_GROUP_INSTR_OFFSETS
	.align		4
.L_25:
        /*037c*/ 	.byte	0x04, 0x28
        /*037e*/ 	.short	(.L_27 - .L_26)


	//   ....[0]....
.L_26:
        /*0380*/ 	.word	0x000009e0


	//   ....[1]....
        /*0384*/ 	.word	0x00000b00


	//   ....[2]....
        /*0388*/ 	.word	0x00000d00


	//   ....[3]....
        /*038c*/ 	.word	0x00001330


	//   ....[4]....
        /*0390*/ 	.word	0x00001350


	//   ....[5]....
        /*0394*/ 	.word	0x00001370


	//   ....[6]....
        /*0398*/ 	.word	0x00001390


	//   ....[7]....
        /*039c*/ 	.word	0x000013b0


	//   ....[8]....
        /*03a0*/ 	.word	0x00001860


	//   ....[9]....
        /*03a4*/ 	.word	0x00001870


	//   ....[10]....
        /*03a8*/ 	.word	0x00001880


	//   ....[11]....
        /*03ac*/ 	.word	0x00001890


	//   ....[12]....
        /*03b0*/ 	.word	0x000018a0


	//   ....[13]....
        /*03b4*/ 	.word	0x000018b0


	//   ....[14]....
        /*03b8*/ 	.word	0x000018c0


	//   ....[15]....
        /*03bc*/ 	.word	0x000018e0


	//   ....[16]....
        /*03c0*/ 	.word	0x00001900


	//   ....[17]....
        /*03c4*/ 	.word	0x00001920


	//   ....[18]....
        /*03c8*/ 	.word	0x00001940


	//   ....[19]....
        /*03cc*/ 	.word	0x00001960


	//   ....[20]....
        /*03d0*/ 	.word	0x00001980


	//   ....[21]....
        /*03d4*/ 	.word	0x000019a0


	//   ....[22]....
        /*03d8*/ 	.word	0x000019c0


	//   ....[23]....
        /*03dc*/ 	.word	0x000019e0


	//   ....[24]....
        /*03e0*/ 	.word	0x00001a00


	//   ....[25]....
        /*03e4*/ 	.word	0x00001a20


	//   ....[26]....
        /*03e8*/ 	.word	0x00001a40


	//   ....[27]....
        /*03ec*/ 	.word	0x00001a60


	//   ....[28]....
        /*03f0*/ 	.word	0x00001a80


	//   ....[29]....
        /*03f4*/ 	.word	0x00001aa0


	//   ....[30]....
        /*03f8*/ 	.word	0x00001ac0


	//   ....[31]....
        /*03fc*/ 	.word	0x00001ae0


	//   ....[32]....
        /*0400*/ 	.word	0x00001b00


	//   ....[33]....
        /*0404*/ 	.word	0x00001b20


	//   ....[34]....
        /*0408*/ 	.word	0x00001b50


	//   ....[35]....
        /*040c*/ 	.word	0x00001b70


	//   ....[36]....
        /*0410*/ 	.word	0x00001b90


	//   ....[37]....
        /*0414*/ 	.word	0x00001bb0


	//   ....[38]....
        /*0418*/ 	.word	0x00001bd0


	//   ....[39]....
        /*041c*/ 	.word	0x00001bf0


	//   ....[40]....
        /*0420*/ 	.word	0x00001c00


	//   ....[41]....
        /*0424*/ 	.word	0x00001c20


	//   ....[42]....
        /*0428*/ 	.word	0x00001c40


	//   ....[43]....
        /*042c*/ 	.word	0x00001c60


	//   ....[44]....
        /*0430*/ 	.word	0x00001c80


	//   ....[45]....
        /*0434*/ 	.word	0x00001ca0


	//   ....[46]....
        /*0438*/ 	.word	0x00001cc0


	//   ....[47]....
        /*043c*/ 	.word	0x00001ce0


	//   ....[48]....
        /*0440*/ 	.word	0x00001d10


	//   ....[49]....
        /*0444*/ 	.word	0x00001d30


	//   ....[50]....
        /*0448*/ 	.word	0x00001d50


	//   ....[51]....
        /*044c*/ 	.word	0x00001d70


	//   ....[52]....
        /*0450*/ 	.word	0x00001d90


	//   ....[53]....
        /*0454*/ 	.word	0x00001db0


	//   ....[54]....
        /*0458*/ 	.word	0x00001dc0


	//   ....[55]....
        /*045c*/ 	.word	0x00001de0


	//   ....[56]....
        /*0460*/ 	.word	0x00001e00


	//   ....[57]....
        /*0464*/ 	.word	0x00001e20


	//   ....[58]....
        /*0468*/ 	.word	0x00001e40


	//   ....[59]....
        /*046c*/ 	.word	0x00001e60


	//   ....[60]....
        /*0470*/ 	.word	0x00001e80


	//   ....[61]....
        /*0474*/ 	.word	0x00001ea0


	//   ....[62]....
        /*0478*/ 	.word	0x00001ed0


	//   ....[63]....
        /*047c*/ 	.word	0x00001ef0


	//   ....[64]....
        /*0480*/ 	.word	0x00001f10


	//   ....[65]....
        /*0484*/ 	.word	0x00001f30


	//   ....[66]....
        /*0488*/ 	.word	0x00001f50


	//   ....[67]....
        /*048c*/ 	.word	0x00001f70


	//   ....[68]....
        /*0490*/ 	.word	0x00001f80


	//   ....[69]....
        /*0494*/ 	.word	0x00001fa0


	//   ....[70]....
        /*0498*/ 	.word	0x00001fc0


	//   ....[71]....
        /*049c*/ 	.word	0x00001fe0


	//   ....[72]....
        /*04a0*/ 	.word	0x00002000


	//   ....[73]....
        /*04a4*/ 	.word	0x00002020


	//   ....[74]....
        /*04a8*/ 	.word	0x00002040


	//   ....[75]....
        /*04ac*/ 	.word	0x00002060


	//   ....[76]....
        /*04b0*/ 	.word	0x00002080


	//   ....[77]....
        /*04b4*/ 	.word	0x000020a0


	//   ....[78]....
        /*04b8*/ 	.word	0x000020d0


	//   ....[79]....
        /*04bc*/ 	.word	0x000020f0


	//   ....[80]....
        /*04c0*/ 	.word	0x00002110


	//   ....[81]....
        /*04c4*/ 	.word	0x00002130


	//   ....[82]....
        /*04c8*/ 	.word	0x00002150


	//   ....[83]....
        /*04cc*/ 	.word	0x00002170


	//   ....[84]....
        /*04d0*/ 	.word	0x00002180


	//   ....[85]....
        /*04d4*/ 	.word	0x000021a0


	//   ....[86]....
        /*04d8*/ 	.word	0x000021c0


	//   ....[87]....
        /*04dc*/ 	.word	0x000021e0


	//   ....[88]....
        /*04e0*/ 	.word	0x00002200


	//   ....[89]....
        /*04e4*/ 	.word	0x00002220


	//   ....[90]....
        /*04e8*/ 	.word	0x00002240


	//   ....[91]....
        /*04ec*/ 	.word	0x00002260


	//   ....[92]....
        /*04f0*/ 	.word	0x00002280


	//   ....[93]....
        /*04f4*/ 	.word	0x00002ae0


	//   ....[94]....
        /*04f8*/ 	.word	0x00003740


	//   ....[95]....
        /*04fc*/ 	.word	0x000037b0


	//   ....[96]....
        /*0500*/ 	.word	0x00003840


	//   ....[97]....
        /*0504*/ 	.word	0x000038c0


	//   ....[98]....
        /*0508*/ 	.word	0x00003920


	//   ....[99]....
        /*050c*/ 	.word	0x00003980


	//   ....[100]....
        /*0510*/ 	.word	0x000039e0


	//   ....[101]....
        /*0514*/ 	.word	0x00003a60


	//   ....[102]....
        /*0518*/ 	.word	0x00003af0


	//   ....[103]....
        /*051c*/ 	.word	0x00003b60


	//   ....[104]....
        /*0520*/ 	.word	0x00003bd0


	//   ....[105]....
        /*0524*/ 	.word	0x00003c40


	//   ....[106]....
        /*0528*/ 	.word	0x00003ca0


	//   ....[107]....
        /*052c*/ 	.word	0x00003d10


	//   ....[108]....
        /*0530*/ 	.word	0x00003d80


	//   ....[109]....
        /*0534*/ 	.word	0x00003df0


	//   ....[110]....
        /*0538*/ 	.word	0x00003e60


	//   ....[111]....
        /*053c*/ 	.word	0x00003ec0


	//   ....[112]....
        /*0540*/ 	.word	0x00003f40


	//   ....[113]....
        /*0544*/ 	.word	0x00003fb0


	//   ....[114]....
        /*0548*/ 	.word	0x00004020


	//   ....[115]....
        /*054c*/ 	.word	0x00004090


	//   ....[116]....
        /*0550*/ 	.word	0x000040f0


	//   ....[117]....
        /*0554*/ 	.word	0x00004170


	//   ....[118]....
        /*0558*/ 	.word	0x000041e0


	//   ....[119]....
        /*055c*/ 	.word	0x00004250


	//   ....[120]....
        /*0560*/ 	.word	0x000042c0


	//   ....[121]....
        /*0564*/ 	.word	0x00004320


	//   ....[122]....
        /*0568*/ 	.word	0x000043a0


	//   ....[123]....
        /*056c*/ 	.word	0x00004410


	//   ....[124]....
        /*0570*/ 	.word	0x00004480


	//   ....[125]....
        /*0574*/ 	.word	0x000044f0


	//   ....[126]....
        /*0578*/ 	.word	0x00004550


	//   ....[127]....
        /*057c*/ 	.word	0x000045d0


	//   ....[128]....
        /*0580*/ 	.word	0x00004640


	//   ....[129]....
        /*0584*/ 	.word	0x000046b0


	//   ....[130]....
        /*0588*/ 	.word	0x00004720


	//   ....[131]....
        /*058c*/ 	.word	0x00004780


	//   ....[132]....
        /*0590*/ 	.word	0x00004800


	//   ....[133]....
        /*0594*/ 	.word	0x00004870


	//   ....[134]....
        /*0598*/ 	.word	0x000048d0


	//   ....[135]....
        /*059c*/ 	.word	0x00004940


	//   ....[136]....
        /*05a0*/ 	.word	0x000049a0


	//   ....[137]....
        /*05a4*/ 	.word	0x00004a20


	//   ....[138]....
        /*05a8*/ 	.word	0x00004a90


	//   ....[139]....
        /*05ac*/ 	.word	0x00004b10


	//   ....[140]....
        /*05b0*/ 	.word	0x00004b80


	//   ....[141]....
        /*05b4*/ 	.word	0x00004be0


	//   ....[142]....
        /*05b8*/ 	.word	0x00004c60


	//   ....[143]....
        /*05bc*/ 	.word	0x00004cd0


	//   ....[144]....
        /*05c0*/ 	.word	0x00004d40


	//   ....[145]....
        /*05c4*/ 	.word	0x00004db0


	//   ....[146]....
        /*05c8*/ 	.word	0x00004e10


	//   ....[147]....
        /*05cc*/ 	.word	0x00004e80


	//   ....[148]....
        /*05d0*/ 	.word	0x00004ee0


	//   ....[149]....
        /*05d4*/ 	.word	0x00004f50


	//   ....[150]....
        /*05d8*/ 	.word	0x00004fc0


	//   ....[151]....
        /*05dc*/ 	.word	0x00005020


	//   ....[152]....
        /*05e0*/ 	.word	0x000050a0


	//   ....[153]....
        /*05e4*/ 	.word	0x00005110


	//   ....[154]....
        /*05e8*/ 	.word	0x00005180


	//   ....[155]....
        /*05ec*/ 	.word	0x000051f0


	//   ....[156]....
        /*05f0*/ 	.word	0x00005250


	//   ....[157]....
        /*05f4*/ 	.word	0x000052d0


	//   ....[158]....
        /*05f8*/ 	.word	0x00005340


	//   ....[159]....
        /*05fc*/ 	.word	0x000053b0


	//   ....[160]....
        /*0600*/ 	.word	0x00005420


	//   ....[161]....
        /*0604*/ 	.word	0x00005480


	//   ....[162]....
        /*0608*/ 	.word	0x00005500


	//   ....[163]....
        /*060c*/ 	.word	0x00005570


	//   ....[164]....
        /*0610*/ 	.word	0x000055e0


	//   ....[165]....
        /*0614*/ 	.word	0x00005650


	//   ....[166]....
        /*0618*/ 	.word	0x000056b0


	//   ....[167]....
        /*061c*/ 	.word	0x00005730


	//   ....[168]....
        /*0620*/ 	.word	0x000057a0


	//   ....[169]....
        /*0624*/ 	.word	0x00005810


	//   ....[170]....
        /*0628*/ 	.word	0x00005880


	//   ....[171]....
        /*062c*/ 	.word	0x000058e0


	//   ....[172]....
        /*0630*/ 	.word	0x00005960


	//   ....[173]....
        /*0634*/ 	.word	0x000059d0


	//   ....[174]....
        /*0638*/ 	.word	0x00005a40


	//   ....[175]....
        /*063c*/ 	.word	0x00005ab0


	//   ....[176]....
        /*0640*/ 	.word	0x00005b10


	//   ....[177]....
        /*0644*/ 	.word	0x00005b80


	//   ....[178]....
        /*0648*/ 	.word	0x00005bf0


	//   ....[179]....
        /*064c*/ 	.word	0x00005c60


	//   ....[180]....
        /*0650*/ 	.word	0x00005cd0


	//   ....[181]....
        /*0654*/ 	.word	0x00005d30


	//   ....[182]....
        /*0658*/ 	.word	0x00005dc0


	//   ....[183]....
        /*065c*/ 	.word	0x00005e30


	//   ....[184]....
        /*0660*/ 	.word	0x00005e90


	//   ....[185]....
        /*0664*/ 	.word	0x00005ef0


	//   ....[186]....
        /*0668*/ 	.word	0x00005f50


	//----- nvinfo : EIATTR_VRC_CTA_INIT_COUNT
	.align		4
.L_27:
        /*066c*/ 	.byte	0x02, 0x4a
	.zero		1
	.zero		1


	//----- nvinfo : EIATTR_EXIT_INSTR_OFFSETS
	.align		4
        /*0670*/ 	.byte	0x04, 0x1c
        /*0672*/ 	.short	(.L_29 - .L_28)


	//   ....[0]....
.L_28:
        /*0674*/ 	.word	0x00000040


	//   ....[1]....
        /*0678*/ 	.word	0x00002ef0


	//   ....[2]....
        /*067c*/ 	.word	0x00003700


	//----- nvinfo : EIATTR_CRS_STACK_SIZE
	.align		4
.L_29:
        /*0680*/ 	.byte	0x04, 0x1e
        /*0682*/ 	.short	(.L_31 - .L_30)
.L_30:
        /*0684*/ 	.word	0x00000000


	//----- nvinfo : EIATTR_CBANK_PARAM_SIZE
	.align		4
.L_31:
        /*0688*/ 	.byte	0x03, 0x19
        /*068a*/ 	.short	0x002c


	//----- nvinfo : EIATTR_PARAM_CBANK
	.align		4
        /*068c*/ 	.byte	0x04, 0x0a
        /*068e*/ 	.short	(.L_33 - .L_32)
	.align		4
.L_32:
        /*0690*/ 	.word	index@(.nv.constant0._Z45flashattn_streaming_16x16_kernel_mw_v7_fixed2PK6__halfS1_S1_Pfiif)
        /*0694*/ 	.short	0x0380
        /*0696*/ 	.short	0x002c


	//----- nvinfo : EIATTR_SW_WAR
	.align		4
.L_33:
        /*0698*/ 	.byte	0x04, 0x36
        /*069a*/ 	.short	(.L_35 - .L_34)
.L_34:
        /*069c*/ 	.word	0x00000008
.L_35:


//--------------------- .nv.callgraph             --------------------------
	.section	.nv.callgraph,"",@"SHT_CUDA_CALLGRAPH"
	.align	4
	.sectionentsize	8
	.align		4
        /*0000*/ 	.word	0x00000000
	.align		4
        /*0004*/ 	.word	0xffffffff
	.align		4
        /*0008*/ 	.word	0x00000000
	.align		4
        /*000c*/ 	.word	0xfffffffe
	.align		4
        /*0010*/ 	.word	0x00000000
	.align		4
        /*0014*/ 	.word	0xfffffffd
	.align		4
        /*0018*/ 	.word	0x00000000
	.align		4
        /*001c*/ 	.word	0xfffffffc


//--------------------- .text._Z45flashattn_streaming_16x16_kernel_mw_v7_fixed2PK6__halfS1_S1_Pfiif --------------------------
	.section	.text._Z45flashattn_streaming_16x16_kernel_mw_v7_fixed2PK6__halfS1_S1_Pfiif,"ax",@progbits
	.align	128
        .global         _Z45flashattn_streaming_16x16_kernel_mw_v7_fixed2PK6__halfS1_S1_Pfiif
        .type           _Z45flashattn_streaming_16x16_kernel_mw_v7_fixed2PK6__halfS1_S1_Pfiif,@function
        .size           _Z45flashattn_streaming_16x16_kernel_mw_v7_fixed2PK6__halfS1_S1_Pfiif,(.L_x_162 - _Z45flashattn_streaming_16x16_kernel_mw_v7_fixed2PK6__halfS1_S1_Pfiif)
        .other          _Z45flashattn_streaming_16x16_kernel_mw_v7_fixed2PK6__halfS1_S1_Pfiif,@"STO_CUDA_ENTRY STV_DEFAULT"
_Z45flashattn_streaming_16x16_kernel_mw_v7_fixed2PK6__halfS1_S1_Pfiif:
.text._Z45flashattn_streaming_16x16_kernel_mw_v7_fixed2PK6__halfS1_S1_Pfiif:
[----:B------:R-:W-:Y:S01]  /*0000*/  LDC R1, c[0x0][0x37c] ;  /* 0x0000df00ff017b82 */ /* 0x000fe20000000800 */
[----:B------:R-:W1:Y:S01]  /*0010*/  S2R R3, SR_CTAID.X ;  /* 0x0000000000037919 */ /* 0x000e620000002500 */
[----:B------:R-:W1:Y:S02]  /*0020*/  LDCU UR4, c[0x0][0x3a0] ;  /* 0x00007400ff0477ac */ /* 0x000e640008000800 */
[----:B-1----:R-:W-:-:S13]  /*0030*/  ISETP.GE.AND P0, PT, R3, UR4, PT ;  /* 0x0000000403007c0c */ /* 0x002fda000bf06270 */
[----:B------:R-:W-:Y:S05]  /*0040*/  @P0 EXIT ;  /* 0x000000000000094d */ /* 0x000fea0003800000 */
[----:B------:R-:W1:Y:S01]  /*0050*/  S2R R2, SR_TID.X ;  /* 0x0000000000027919 */ /* 0x000e620000002100 */
[----:B------:R-:W2:Y:S01]  /*0060*/  LDC R0, c[0x0][0x3a4] ;  /* 0x0000e900ff007b82 */ /* 0x000ea20000000800 */
[----:B------:R-:W3:Y:S01]  /*0070*/  LDCU.64 UR4, c[0x0][0x388] ;  /* 0x00007100ff0477ac */ /* 0x000ee20008000a00 */
[----:B------:R-:W4:Y:S06]  /*0080*/  LDCU.64 UR6, c[0x0][0x390] ;  /* 0x00007200ff0677ac */ /* 0x000f2c0008000a00 */
[----:B------:R-:W4:Y:S08]  /*0090*/  LDC.64 R12, c[0x0][0x380] ;  /* 0x0000e000ff0c7b82 */ /* 0x000f300000000a00 */
[----:B------:R-:W4:Y:S01]  /*00a0*/  LDC.64 R52, c[0x0][0x358] ;  /* 0x0000d600ff347b82 */ /* 0x000f220000000a00 */
[----:B--2---:R-:W-:Y:S01]  /*00b0*/  SHF.R.S32.HI R4, RZ, 0x1f, R0 ;  /* 0x0000001fff047819 */ /* 0x004fe20000011400 */
[----:B------:R-:W-:-:S04]  /*00c0*/  IMAD.WIDE.U32 R6, R3, R0, RZ ;  /* 0x0000000003067225 */ /* 0x000fc800078e00ff */
[----:B------:R-:W-:Y:S01]  /*00d0*/  IMAD R15, R3, R4, R7 ;  /* 0x00000004030f7224 */ /* 0x000fe200078e0207 */
[----:B------:R-:W-:Y:S02]  /*00e0*/  SHF.L.U32 R34, R6, 0x5, RZ ;  /* 0x0000000506227819 */ /* 0x000fe400000006ff */
[----:B-1----:R-:W-:Y:S02]  /*00f0*/  ISETP.GT.U32.AND P0, PT, R2, 0x1f, PT ;  /* 0x0000001f0200780c */ /* 0x002fe40003f04070 */
[----:B---3--:R-:W-:Y:S02]  /*0100*/  IADD3 R36, P1, PT, R34, UR4, RZ ;  /* 0x0000000422247c10 */ /* 0x008fe4000ff3e0ff */
[----:B------:R-:W-:Y:S02]  /*0110*/  SHF.L.U64.HI R14, R6, 0x5, R15 ;  /* 0x00000005060e7819 */ /* 0x000fe4000001020f */
[----:B----4-:R-:W-:Y:S02]  /*0120*/  IADD3 R34, P2, PT, R34, UR6, RZ ;  /* 0x0000000622227c10 */ /* 0x010fe4000ff5e0ff */
[----:B------:R-:W-:-:S02]  /*0130*/  IADD3.X R37, PT, PT, R14, UR5, RZ, P1, !PT ;  /* 0x000000050e257c10 */ /* 0x000fc40008ffe4ff */
[----:B------:R-:W-:-:S03]  /*0140*/  IADD3.X R35, PT, PT, R14, UR7, RZ, P2, !PT ;  /* 0x000000070e237c10 */ /* 0x000fc600097fe4ff */
[----:B------:R-:W1:Y:S01]  /*0150*/  @!P0 S2R R5, SR_LANEID ;  /* 0x0000000000058919 */ /* 0x000e620000000000 */
[----:B------:R-:W-:Y:S01]  /*0160*/  ISETP.GT.U32.AND P2, PT, R2, 0x1, PT ;  /* 0x000000010200780c */ /* 0x000fe20003f44070 */
[----:B------:R-:W-:Y:S05]  /*0170*/  @!P0 WARPSYNC.ALL ;  /* 0x0000000000008948 */ /* 0x000fea0003800000 */
[C---:B------:R-:W-:Y:S02]  /*0180*/  @!P0 R2UR UR4, R52.reuse ;  /* 0x00000000340482ca */ /* 0x040fe400000e0000 */
[----:B------:R-:W-:Y:S02]  /*0190*/  @!P0 R2UR UR5, R53 ;  /* 0x00000000350582ca */ /* 0x000fe400000e0000 */
[----:B------:R-:W-:-:S02]  /*01a0*/  @!P0 R2UR UR6, R52 ;  /* 0x00000000340682ca */ /* 0x000fc400000e0000 */
[C---:B------:R-:W-:Y:S02]  /*01b0*/  @!P0 R2UR UR7, R53.reuse ;  /* 0x00000000350782ca */ /* 0x040fe400000e0000 */
[C---:B------:R-:W-:Y:S02]  /*01c0*/  @!P0 R2UR UR8, R52.reuse ;  /* 0x00000000340882ca */ /* 0x040fe400000e0000 */
[C---:B------:R-:W-:Y:S02]  /*01d0*/  @!P0 R2UR UR9, R53.reuse ;  /* 0x00000000350982ca */ /* 0x040fe400000e0000 */
[----:B------:R-:W-:Y:S02]  /*01e0*/  @!P0 R2UR UR10, R52 ;  /* 0x00000000340a82ca */ /* 0x000fe400000e0000 */
[----:B------:R-:W-:Y:S02]  /*01f0*/  @!P0 R2UR UR11, R53 ;  /* 0x00000000350b82ca */ /* 0x000fe400000e0000 */
[----:B-1----:R-:W-:-:S02]  /*0200*/  @!P0 LOP3.LUT R4, R5, 0x3, RZ, 0xc0, !PT ;  /* 0x0000000305048812 */ /* 0x002fc400078ec0ff */
[----:B------:R-:W-:Y:S01]  /*0210*/  @!P0 SHF.R.U32.HI R7, RZ, 0x2, R5 ;  /* 0x00000002ff078819 */ /* 0x000fe20000011605 */
[----:B------:R-:W-:-:S04]  /*0220*/  @!P0 IMAD.MOV.U32 R5, RZ, RZ, RZ ;  /* 0x000000ffff058224 */ /* 0x000fc800078e00ff */
[----:B------:R-:W-:-:S04]  /*0230*/  @!P0 IMAD.WIDE.U32 R6, R7, 0x8, R4 ;  /* 0x0000000807068825 */ /* 0x000fc800078e0004 */
[----:B------:R-:W-:-:S03]  /*0240*/  IMAD.WIDE.U32 R4, R3, 0x200, R12 ;  /* 0x0000020003047825 */ /* 0x000fc600078e000c */
[----:B------:R-:W-:-:S04]  /*0250*/  @!P0 LEA R4, P1, R6, R4, 0x2 ;  /* 0x0000000406048211 */ /* 0x000fc800078210ff */
[----:B------:R-:W-:Y:S02]  /*0260*/  @!P0 LEA.HI.X R5, R6, R5, R7, 0x2, P1 ;  /* 0x0000000506058211 */ /* 0x000fe400008f1407 */
[----:B------:R-:W1:Y:S01]  /*0270*/  @!P2 S2R R6, SR_CgaCtaId ;  /* 0x000000000006a919 */ /* 0x000e620000008800 */
[----:B------:R-:W-:Y:S02]  /*0280*/  ISETP.GT.U32.AND P1, PT, R2, 0xf, PT ;  /* 0x0000000f0200780c */ /* 0x000fe40003f24070 */
[----:B------:R-:W-:Y:S01]  /*0290*/  @!P2 MOV R3, 0x400 ;  /* 0x000004000003a802 */ /* 0x000fe20000000f00 */
[----:B------:R2:W5:Y:S03]  /*02a0*/  @!P0 LDG.E R8, desc[UR4][R4.64] ;  /* 0x0000000404088981 */ /* 0x000566000c1e1900 */
[----:B------:R-:W-:Y:S01]  /*02b0*/  @!P2 IADD3 R3, PT, PT, R3, 0x1080, RZ ;  /* 0x000010800303a810 */ /* 0x000fe20007ffe0ff */
[----:B------:R2:W5:Y:S04]  /*02c0*/  @!P0 LDG.E R9, desc[UR6][R4.64+0x100] ;  /* 0x0001000604098981 */ /* 0x000568000c1e1900 */
[----:B------:R2:W5:Y:S04]  /*02d0*/  @!P0 LDG.E R10, desc[UR8][R4.64+0x10] ;  /* 0x00001008040a8981 */ /* 0x000568000c1e1900 */
[----:B------:R2:W5:Y:S01]  /*02e0*/  @!P0 LDG.E R11, desc[UR10][R4.64+0x110] ;  /* 0x0001100a040b8981 */ /* 0x000562000c1e1900 */
[----:B-1----:R-:W-:-:S05]  /*02f0*/  @!P2 LEA R3, R6, R3, 0x18 ;  /* 0x000000030603a211 */ /* 0x002fca00078ec0ff */
[----:B------:R-:W-:Y:S01]  /*0300*/  @!P2 IMAD R14, R2, 0x4, R3 ;  /* 0x00000004020ea824 */ /* 0x000fe200078e0203 */
[----:B--2---:R-:W-:Y:S06]  /*0310*/  @P1 BRA `(.L_x_0) ;  /* 0x0000000000581947 */ /* 0x004fec0003800000 */
[----:B------:R-:W1:Y:S01]  /*0320*/  S2R R12, SR_CgaCtaId ;  /* 0x00000000000c7919 */ /* 0x000e620000008800 */
[----:B------:R-:W2:Y:S01]  /*0330*/  LDC R16, c[0x0][0x360] ;  /* 0x0000d800ff107b82 */ /* 0x000ea20000000800 */
[----:B------:R-:W-:Y:S01]  /*0340*/  MOV R3, 0x400 ;  /* 0x0000040000037802 */ /* 0x000fe20000000f00 */
[----:B------:R-:W-:-:S03]  /*0350*/  IMAD.MOV.U32 R18, RZ, RZ, -0xeb60d36 ;  /* 0xf149f2caff127424 */ /* 0x000fc600078e00ff */
[C---:B------:R-:W-:Y:S01]  /*0360*/  IADD3 R5, PT, PT, R3.reuse, 0x40, RZ ;  /* 0x0000004003057810 */ /* 0x040fe20007ffe0ff */
[----:B------:R-:W-:Y:S01]  /*0370*/  VIADD R7, R3, 0x80 ;  /* 0x0000008003077836 */ /* 0x000fe20000000000 */
[C---:B-1----:R-:W-:Y:S02]  /*0380*/  LEA R4, R12.reuse, R3, 0x18 ;  /* 0x000000030c047211 */ /* 0x042fe400078ec0ff */
[C---:B------:R-:W-:Y:S02]  /*0390*/  LEA R6, R12.reuse, R5, 0x18 ;  /* 0x000000050c067211 */ /* 0x040fe400078ec0ff */
[----:B------:R-:W-:Y:S02]  /*03a0*/  LEA R12, R12, R7, 0x18 ;  /* 0x000000070c0c7211 */ /* 0x000fe400078ec0ff */
[----:B------:R-:W-:-:S07]  /*03b0*/  MOV R3, R2 ;  /* 0x0000000200037202 */ /* 0x000fce0000000f00 */
.L_x_1:
[C---:B-1----:R-:W-:Y:S01]  /*03c0*/  LEA R5, R3.reuse, R4, 0x2 ;  /* 0x0000000403057211 */ /* 0x042fe200078e10ff */
[C---:B------:R-:W-:Y:S01]  /*03d0*/  IMAD R7, R3.reuse, 0x4, R6 ;  /* 0x0000000403077824 */ /* 0x040fe200078e0206 */
[----:B------:R-:W-:Y:S01]  /*03e0*/  LEA R13, R3, R12, 0x6 ;  /* 0x0000000c030d7211 */ /* 0x000fe200078e30ff */
[----:B--2---:R-:W-:Y:S02]  /*03f0*/  IMAD.IADD R3, R16, 0x1, R3 ;  /* 0x0000000110037824 */ /* 0x004fe400078e0203 */
[----:B------:R1:W-:Y:S03]  /*0400*/  STS [R5], R18 ;  /* 0x0000001205007388 */ /* 0x0003e60000000800 */
[----:B------:R-:W-:Y:S01]  /*0410*/  ISETP.GE.U32.AND P1, PT, R3, 0x10, PT ;  /* 0x000000100300780c */ /* 0x000fe20003f26070 */
[----:B------:R1:W-:Y:S04]  /*0420*/  STS [R7], RZ ;  /* 0x000000ff07007388 */ /* 0x0003e80000000800 */
[----:B------:R1:W-:Y:S04]  /*0430*/  STS.128 [R13], RZ ;  /* 0x000000ff0d007388 */ /* 0x0003e80000000c00 */
[----:B------:R1:W-:Y:S04]  /*0440*/  STS.128 [R13+0x10], RZ ;  /* 0x000010ff0d007388 */ /* 0x0003e80000000c00 */
[----:B------:R1:W-:Y:S04]  /*0450*/  STS.128 [R13+0x20], RZ ;  /* 0x000020ff0d007388 */ /* 0x0003e80000000c00 */
[----:B------:R1:W-:Y:S01]  /*0460*/  STS.128 [R13+0x30], RZ ;  /* 0x000030ff0d007388 */ /* 0x0003e20000000c00 */
[----:B------:R-:W-:Y:S05]  /*0470*/  @!P1 BRA `(.L_x_1) ;  /* 0xfffffffc00d09947 */ /* 0x000fea000383ffff */
.L_x_0:
[----:B------:R-:W-:Y:S05]  /*0480*/  WARPSYNC.ALL ;  /* 0x0000000000007948 */ /* 0x000fea0003800000 */
[----:B------:R-:W-:Y:S01]  /*0490*/  BAR.SYNC.DEFER_BLOCKING 0x0 ;  /* 0x0000000000007b1d */ /* 0x000fe20000010000 */
[C---:B------:R-:W-:Y:S02]  /*04a0*/  ISETP.GE.U32.AND P4, PT, R2.reuse, 0x20, PT ;  /* 0x000000200200780c */ /* 0x040fe40003f86070 */
[----:B------:R-:W-:Y:S02]  /*04b0*/  MOV R28, 0x8 ;  /* 0x00000008001c7802 */ /* 0x000fe40000000f00 */
[----:B------:R-:W-:-:S02]  /*04c0*/  LOP3.LUT R30, R2, 0x1f, RZ, 0xc0, !PT ;  /* 0x0000001f021e7812 */ /* 0x000fc400078ec0ff */
[----:B------:R-:W-:Y:S01]  /*04d0*/  SEL R28, R28, 0x10, !P4 ;  /* 0x000000101c1c7807 */ /* 0x000fe20006000000 */
[----:B------:R2:W-:Y:S01]  /*04e0*/  @!P2 STS [R14], RZ ;  /* 0x000000ff0e00a388 */ /* 0x0005e20000000800 */
[----:B------:R-:W-:Y:S06]  /*04f0*/  BAR.SYNC.DEFER_BLOCKING 0x0 ;  /* 0x0000000000007b1d */ /* 0x000fec0000010000 */
[----:B------:R-:W-:Y:S05]  /*0500*/  @P0 BRA `(.L_x_2) ;  /* 0x0000000400380947 */ /* 0x000fea0003800000 */
[----:B------:R-:W-:Y:S05]  /*0510*/  WARPSYNC.ALL ;  /* 0x0000000000007948 */ /* 0x000fea0003800000 */
[----:B------:R-:W3:Y:S01]  /*0520*/  S2R R3, SR_LANEID ;  /* 0x0000000000037919 */ /* 0x000ee20000000000 */
[----:B-1----:R-:W-:Y:S01]  /*0530*/  SHF.R.U32.HI R5, RZ, 0x1, R0 ;  /* 0x00000001ff057819 */ /* 0x002fe20000011600 */
[----:B------:R-:W-:Y:S01]  /*0540*/  IMAD.MOV.U32 R21, RZ, RZ, RZ ;  /* 0x000000ffff157224 */ /* 0x000fe200078e00ff */
[----:B------:R-:W-:Y:S02]  /*0550*/  R2UR UR4, R52 ;  /* 0x00000000340472ca */ /* 0x000fe400000e0000 */
[----:B------:R-:W-:-:S02]  /*0560*/  R2UR UR5, R53 ;  /* 0x00000000350572ca */ /* 0x000fc400000e0000 */
[C---:B------:R-:W-:Y:S02]  /*0570*/  R2UR UR6, R52.reuse ;  /* 0x00000000340672ca */ /* 0x040fe400000e0000 */
[C---:B------:R-:W-:Y:S02]  /*0580*/  R2UR UR7, R53.reuse ;  /* 0x00000000350772ca */ /* 0x040fe400000e0000 */
[C---:B------:R-:W-:Y:S02]  /*0590*/  R2UR UR8, R52.reuse ;  /* 0x00000000340872ca */ /* 0x040fe400000e0000 */
[C---:B------:R-:W-:Y:S02]  /*05a0*/  R2UR UR9, R53.reuse ;  /* 0x00000000350972ca */ /* 0x040fe400000e0000 */
[----:B------:R-:W-:Y:S02]  /*05b0*/  R2UR UR10, R52 ;  /* 0x00000000340a72ca */ /* 0x000fe400000e0000 */
[----:B------:R-:W-:-:S02]  /*05c0*/  R2UR UR11, R53 ;  /* 0x00000000350b72ca */ /* 0x000fc400000e0000 */
[----:B---3--:R-:W-:Y:S02]  /*05d0*/  LOP3.LUT R20, R3, 0x3, RZ, 0xc0, !PT ;  /* 0x0000000303147812 */ /* 0x008fe400078ec0ff */
[----:B------:R-:W-:-:S05]  /*05e0*/  SHF.R.U32.HI R25, RZ, 0x2, R3 ;  /* 0x00000002ff197819 */ /* 0x000fca0000011603 */
[----:B------:R-:W-:-:S03]  /*05f0*/  IMAD.WIDE.U32 R4, R25, R5, R20 ;  /* 0x0000000519047225 */ /* 0x000fc600078e0014 */
[----:B------:R-:W-:-:S04]  /*0600*/  LEA R16, P0, R4, R36, 0x2 ;  /* 0x0000002404107211 */ /* 0x000fc800078010ff */
[----:B------:R-:W-:-:S03]  /*0610*/  LEA.HI.X R17, R4, R37, R5, 0x2, P0 ;  /* 0x0000002504117211 */ /* 0x000fc600000f1405 */
[----:B------:R-:W-:Y:S02]  /*0620*/  IMAD.WIDE.U32 R18, R0, 0x10, R16 ;  /* 0x0000001000127825 */ /* 0x000fe400078e0010 */
[----:B------:R-:W3:Y:S04]  /*0630*/  LDG.E R3, desc[UR4][R16.64] ;  /* 0x0000000410037981 */ /* 0x000ee8000c1e1900 */
[----:B------:R-:W4:Y:S04]  /*0640*/  LDG.E R21, desc[UR6][R18.64] ;  /* 0x0000000612157981 */ /* 0x000f28000c1e1900 */
[----:B------:R1:W2:Y:S04]  /*0650*/  LDG.E R22, desc[UR8][R16.64+0x10] ;  /* 0x0000100810167981 */ /* 0x0002a8000c1e1900 */
[----:B------:R1:W2:Y:S01]  /*0660*/  LDG.E R23, desc[UR10][R18.64+0x10] ;  /* 0x0000100a12177981 */ /* 0x0002a2000c1e1900 */
[----:B------:R-:W1:Y:S01]  /*0670*/  S2UR UR6, SR_CgaCtaId ;  /* 0x00000000000679c3 */ /* 0x000e620000008800 */
[----:B------:R-:W-:Y:S01]  /*0680*/  UMOV UR5, 0x400 ;  /* 0x0000040000057882 */ /* 0x000fe20000000000 */
[----:B------:R-:W-:Y:S01]  /*0690*/  BSSY.RECONVERGENT B0, `(.L_x_3) ;  /* 0x0000024000007945 */ /* 0x000fe20003800200 */
[----:B------:R-:W-:Y:S01]  /*06a0*/  UIADD3 UR4, UPT, UPT, UR5, 0x480, URZ ;  /* 0x0000048005047890 */ /* 0x000fe2000fffe0ff */
[----:B-1----:R-:W-:-:S02]  /*06b0*/  IMAD.SHL.U32 R16, R2, 0x40, RZ ;  /* 0x0000004002107824 */ /* 0x002fc400078e00ff */
[----:B------:R-:W-:Y:S01]  /*06c0*/  IMAD.MOV.U32 R17, RZ, RZ, R30 ;  /* 0x000000ffff117224 */ /* 0x000fe200078e001e */
[----:B------:R-:W-:Y:S02]  /*06d0*/  LEA R18, R25, R20, 0x3 ;  /* 0x0000001419127211 */ /* 0x000fe400078e18ff */
[----:B------:R-:W-:Y:S01]  /*06e0*/  LOP3.LUT R16, R16, 0x1c0, RZ, 0xc0, !PT ;  /* 0x000001c010107812 */ /* 0x000fe200078ec0ff */
[----:B------:R-:W-:-:S06]  /*06f0*/  ULEA UR4, UR6, UR4, 0x18 ;  /* 0x0000000406047291 */ /* 0x000fcc000f8ec0ff */
[----:B------:R-:W-:Y:S01]  /*0700*/  LEA R18, R18, UR4, 0x3 ;  /* 0x0000000412127c11 */ /* 0x000fe2000f8e18ff */
[----:B------:R-:W-:-:S04]  /*0710*/  UIADD3 UR4, UPT, UPT, UR5, 0xc80, URZ ;  /* 0x00000c8005047890 */ /* 0x000fc8000fffe0ff */
[----:B------:R-:W-:-:S06]  /*0720*/  ULEA UR4, UR6, UR4, 0x18 ;  /* 0x0000000406047291 */ /* 0x000fcc000f8ec0ff */
[----:B------:R-:W-:Y:S01]  /*0730*/  IADD3 R16, PT, PT, R16, UR4, RZ ;  /* 0x0000000410107c10 */ /* 0x000fe2000fffe0ff */
[----:B---3--:R1:W-:Y:S04]  /*0740*/  MOVM.16.MT88 R4, R3 ;  /* 0x000000000304723a */ /* 0x0083e80000000000 */
[----:B----4-:R-:W3:Y:S04]  /*0750*/  MOVM.16.MT88 R5, R21 ;  /* 0x000000001505723a */ /* 0x010ee80000000000 */
[----:B--2---:R-:W-:Y:S01]  /*0760*/  MOVM.16.MT88 R12, R22 ;  /* 0x00000000160c723a */ /* 0x004fe20000000000 */
[----:B-1----:R-:W-:-:S03]  /*0770*/  SHF.L.U32 R3, R2, 0x1, RZ ;  /* 0x0000000102037819 */ /* 0x002fc600000006ff */
[----:B------:R-:W1:Y:S01]  /*0780*/  MOVM.16.MT88 R13, R23 ;  /* 0x00000000170d723a */ /* 0x000e620000000000 */
[----:B------:R-:W-:Y:S01]  /*0790*/  LOP3.LUT R3, R3, 0xe, RZ, 0xc0, !PT ;  /* 0x0000000e03037812 */ /* 0x000fe200078ec0ff */
[C---:B---3-5:R-:W-:Y:S08]  /*07a0*/  HMMA.16816.F32 R4, R8.reuse, R4, RZ ;  /* 0x000000040804723c */ /* 0x068ff000000018ff */
[----:B-1----:R-:W-:Y:S11]  /*07b0*/  HMMA.16816.F32 R12, R8, R12, RZ ;  /* 0x0000000c080c723c */ /* 0x002ff600000018ff */
[----:B------:R1:W-:Y:S04]  /*07c0*/  STS.64 [R18], R4 ;  /* 0x0000000412007388 */ /* 0x0003e80000000a00 */
[----:B------:R1:W-:Y:S04]  /*07d0*/  STS.64 [R18+0x200], R6 ;  /* 0x0002000612007388 */ /* 0x0003e80000000a00 */
[----:B------:R1:W-:Y:S04]  /*07e0*/  STS.64 [R18+0x20], R12 ;  /* 0x0000200c12007388 */ /* 0x0003e80000000a00 */
[----:B------:R1:W-:Y:S02]  /*07f0*/  STS.64 [R18+0x220], R14 ;  /* 0x0002200e12007388 */ /* 0x0003e40000000a00 */
.L_x_4:
[----:B-12---:R-:W-:Y:S02]  /*0800*/  SHF.R.U32.HI R4, RZ, 0x3, R17 ;  /* 0x00000003ff047819 */ /* 0x006fe40000011611 */
[----:B------:R-:W-:Y:S02]  /*0810*/  R2UR UR8, R52 ;  /* 0x00000000340872ca */ /* 0x000fe400000e0000 */
[----:B------:R-:W-:Y:S01]  /*0820*/  R2UR UR9, R53 ;  /* 0x00000000350972ca */ /* 0x000fe200000e0000 */
[C---:B------:R-:W-:Y:S01]  /*0830*/  IMAD R5, R4.reuse, 0x10, R3 ;  /* 0x0000001004057824 */ /* 0x040fe200078e0203 */
[C---:B------:R-:W-:Y:S01]  /*0840*/  ISETP.GE.U32.AND P0, PT, R17.reuse, 0x60, PT ;  /* 0x000000601100780c */ /* 0x040fe20003f06070 */
[----:B------:R-:W-:Y:S01]  /*0850*/  VIADD R17, R17, 0x20 ;  /* 0x0000002011117836 */ /* 0x000fe20000000000 */
[----:B------:R-:W-:Y:S01]  /*0860*/  LEA R7, R4, R16, 0x2 ;  /* 0x0000001004077211 */ /* 0x000fe200078e10ff */
[----:B------:R-:W-:-:S08]  /*0870*/  IMAD.WIDE.U32 R4, R5, 0x2, R34 ;  /* 0x0000000205047825 */ /* 0x000fd000078e0022 */
[----:B------:R-:W-:Y:S01]  /*0880*/  @!PT LDS RZ, [RZ] ;  /* 0x00000000fffff984 */ /* 0x000fe20000000800 */
[----:B------:R-:W-:Y:S01]  /*0890*/  @!PT LDS RZ, [RZ] ;  /* 0x00000000fffff984 */ /* 0x000fe20000000800 */
[----:B------:R-:W-:Y:S01]  /*08a0*/  @!PT LDS RZ, [RZ] ;  /* 0x00000000fffff984 */ /* 0x000fe20000000800 */
[----:B------:R2:W-:Y:S02]  /*08b0*/  LDGSTS.E [R7], desc[UR8][R4.64] ;  /* 0x0000000004077fae */ /* 0x0005e4000b9a1008 */
[----:B------:R-:W-:Y:S05]  /*08c0*/  @!P0 BRA `(.L_x_4) ;  /* 0xfffffffc00cc8947 */ /* 0x000fea000383ffff */
[----:B------:R-:W-:Y:S05]  /*08d0*/  BSYNC.RECONVERGENT B0 ;  /* 0x0000000000007941 */ /* 0x000fea0003800200 */
.L_x_3:
[----:B------:R-:W0:Y:S01]  /*08e0*/  LDGDEPBAR ;  /* 0x00000000000079af */ /* 0x000e220000000000 */
[----:B------:R-:W-:Y:S01]  /*08f0*/  ISETP.NE.AND P0, PT, R30, RZ, PT ;  /* 0x000000ff1e00720c */ /* 0x000fe20003f05270 */
[----:B------:R-:W-:-:S04]  /*0900*/  DEPBAR.LE SB0, 0x0 ;  /* 0x000080000000791a */ /* 0x000fc80000000000 */
[----:B------:R-:W-:Y:S01]  /*0910*/  @!PT LDS RZ, [RZ] ;  /* 0x00000000fffff984 */ /* 0x000fe20000000800 */
[----:B------:R-:W-:Y:S01]  /*0920*/  @!PT LDS RZ, [RZ] ;  /* 0x00000000fffff984 */ /* 0x000fe20000000800 */
[----:B------:R-:W-:Y:S01]  /*0930*/  @!PT LDS RZ, [RZ] ;  /* 0x00000000fffff984 */ /* 0x000fe20000000800 */
[----:B------:R-:W-:Y:S01]  /*0940*/  @!PT LDS RZ, [RZ] ;  /* 0x00000000fffff984 */ /* 0x000fe20000000800 */
[----:B------:R1:W-:Y:S06]  /*0950*/  MEMBAR.SC.CTA ;  /* 0x0000000000007992 */ /* 0x0003ec0000000000 */
[----:B-1----:R1:W-:Y:S06]  /*0960*/  MEMBAR.SC.CTA ;  /* 0x0000000000007992 */ /* 0x0023ec0000000000 */
[----:B-1----:R-:W-:Y:S04]  /*0970*/  BSSY.RECONVERGENT B0, `(.L_x_5) ;  /* 0x0000006000007945 */ /* 0x002fe80003800200 */
[----:B------:R-:W-:Y:S05]  /*0980*/  @P0 BRA `(.L_x_6) ;  /* 0x0000000000100947 */ /* 0x000fea0003800000 */
[----:B------:R-:W-:Y:S01]  /*0990*/  UIADD3 UR4, UPT, UPT, UR5, 0x1080, URZ ;  /* 0x0000108005047890 */ /* 0x000fe2000fffe0ff */
[----:B------:R-:W-:-:S03]  /*09a0*/  MOV R3, 0x1 ;  /* 0x0000000100037802 */ /* 0x000fc60000000f00 */
[----:B------:R-:W-:-:S09]  /*09b0*/  ULEA UR4, UR6, UR4, 0x18 ;  /* 0x0000000406047291 */ /* 0x000fd2000f8ec0ff */
[----:B------:R1:W-:Y:S03]  /*09c0*/  ATOMS.EXCH RZ, [UR4], R3 ;  /* 0x00000003ffff798c */ /* 0x0003e6000c000004 */
.L_x_6:
[----:B------:R-:W-:Y:S05]  /*09d0*/  BSYNC.RECONVERGENT B0 ;  /* 0x0000000000007941 */ /* 0x000fea0003800200 */
.L_x_5:
[----:B------:R-:W-:Y:S01]  /*09e0*/  NOP ;  /* 0x0000000000007918 */ /* 0x000fe20000000000 */
.L_x_2:
[----:B------:R-:W-:Y:S01]  /*09f0*/  LOP3.LUT R2, R2, 0x3e0, RZ, 0xc0, !PT ;  /* 0x000003e002027812 */ /* 0x000fe200078ec0ff */
[----:B------:R-:W-:Y:S03]  /*0a00*/  BSSY B0, `(.L_x_7) ;  /* 0x0000011000007945 */ /* 0x000fe60003800000 */
[----:B------:R-:W-:-:S13]  /*0a10*/  ISETP.NE.AND P0, PT, R2, 0x20, PT ;  /* 0x000000200200780c */ /* 0x000fda0003f05270 */
[----:B------:R-:W-:Y:S05]  /*0a20*/  @P0 BRA `(.L_x_8) ;  /* 0x0000000000380947 */ /* 0x000fea0003800000 */
[----:B------:R-:W-:Y:S01]  /*0a30*/  ISETP.NE.AND P0, PT, R30, RZ, PT ;  /* 0x000000ff1e00720c */ /* 0x000fe20003f05270 */
[----:B------:R-:W-:-:S12]  /*0a40*/  BSSY B1, `(.L_x_9) ;  /* 0x0000009000017945 */ /* 0x000fd80003800000 */
[----:B------:R-:W-:Y:S05]  /*0a50*/  @P0 BRA `(.L_x_10) ;  /* 0x00000000001c0947 */ /* 0x000fea0003800000 */
[----:B-1----:R-:W1:Y:S01]  /*0a60*/  S2R R3, SR_CgaCtaId ;  /* 0x0000000000037919 */ /* 0x002e620000008800 */
[----:B------:R-:W-:-:S04]  /*0a70*/  MOV R2, 0x400 ;  /* 0x0000040000027802 */ /* 0x000fc80000000f00 */
[----:B-1----:R-:W-:-:S07]  /*0a80*/  LEA R2, R3, R2, 0x18 ;  /* 0x0000000203027211 */ /* 0x002fce00078ec0ff */
.L_x_11:
[----:B------:R-:W1:Y:S01]  /*0a90*/  LDS R3, [R2+0x1080] ;  /* 0x0010800002037984 */ /* 0x000e620000000800 */
[----:B------:R-:W-:Y:S05]  /*0aa0*/  YIELD ;  /* 0x0000000000007946 */ /* 0x000fea0003800000 */
[----:B-1----:R-:W-:-:S13]  /*0ab0*/  ISETP.GE.AND P0, PT, R3, 0x1, PT ;  /* 0x000000010300780c */ /* 0x002fda0003f06270 */
[----:B------:R-:W-:Y:S05]  /*0ac0*/  @!P0 BRA `(.L_x_11) ;  /* 0xfffffffc00f08947 */ /* 0x000fea000383ffff */
.L_x_10:
[----:B------:R-:W-:Y:S05]  /*0ad0*/  BSYNC B1 ;  /* 0x0000000000017941 */ /* 0x000fea0003800000 */
.L_x_9:
[----:B------:R-:W-:-:S03]  /*0ae0*/  UMOV UR4, 0xffffffff ;  /* 0xffffffff00047882 */ /* 0x000fc60000000000 */
[----:B------:R-:W-:Y:S05]  /*0af0*/  BRA.DIV UR4, `(.L_x_12) ;  /* 0x0000002e04047947 */ /* 0x000fea000b800000 */
[----:B------:R-:W-:Y:S01]  /*0b00*/  NOP ;  /* 0x0000000000007918 */ /* 0x000fe20000000000 */
.L_x_8:
[----:B------:R-:W-:Y:S05]  /*0b10*/  BSYNC B0 ;  /* 0x0000000000007941 */ /* 0x000fea0003800000 */
.L_x_7:
[----:B------:R-:W-:-:S13]  /*0b20*/  ISETP.GE.AND P0, PT, R0, 0x10, PT ;  /* 0x000000100000780c */ /* 0x000fda0003f06270 */
[----:B------:R-:W-:Y:S05]  /*0b30*/  @!P0 BRA `(.L_x_13) ;  /* 0x0000002000008947 */ /* 0x000fea0003800000 */
[----:B------:R-:W3:Y:S01]  /*0b40*/  S2UR UR6, SR_CgaCtaId ;  /* 0x00000000000679c3 */ /* 0x000ee20000008800 */
[----:B------:R-:W-:Y:S01]  /*0b50*/  UMOV UR4, 0x400 ;  /* 0x0000040000047882 */ /* 0x000fe20000000000 */
[----:B-1----:R-:W-:Y:S01]  /*0b60*/  SHF.R.S32.HI R3, RZ, 0x1f, R0 ;  /* 0x0000001fff037819 */ /* 0x002fe20000011400 */
[----:B------:R-:W-:Y:S01]  /*0b70*/  UIADD3 UR5, UPT, UPT, UR4, 0x1080, URZ ;  /* 0x0000108004057890 */ /* 0x000fe2000fffe0ff */
[----:B------:R-:W-:Y:S01]  /*0b80*/  BSSY B0, `(.L_x_13) ;  /* 0x00001fb000007945 */ /* 0x000fe20003800000 */
[----:B------:R-:W-:Y:S01]  /*0b90*/  UIADD3 UR4, UPT, UPT, UR4, 0x480, URZ ;  /* 0x0000048004047890 */ /* 0x000fe2000fffe0ff */
[----:B------:R-:W-:Y:S01]  /*0ba0*/  LEA.HI R3, R3, R0, RZ, 0x4 ;  /* 0x0000000003037211 */ /* 0x000fe200078f20ff */
[----:B--2---:R-:W-:-:S03]  /*0bb0*/  IMAD.MOV.U32 R7, RZ, RZ, RZ ;  /* 0x000000ffff077224 */ /* 0x004fc600078e00ff */
[----:B------:R-:W-:Y:S01]  /*0bc0*/  SHF.R.S32.HI R6, RZ, 0x4, R3 ;  /* 0x00000004ff067819 */ /* 0x000fe20000011403 */
[----:B---3--:R-:W-:Y:S02]  /*0bd0*/  ULEA UR5, UR6, UR5, 0x18 ;  /* 0x0000000506057291 */ /* 0x008fe4000f8ec0ff */
[----:B------:R-:W-:-:S04]  /*0be0*/  ULEA UR4, UR6, UR4, 0x18 ;  /* 0x0000000406047291 */ /* 0x000fc8000f8ec0ff */
[----:B------:R-:W-:Y:S02]  /*0bf0*/  MOV R5, UR5 ;  /* 0x0000000500057c02 */ /* 0x000fe40008000f00 */
[----:B------:R-:W-:-:S07]  /*0c00*/  IMAD.U32 R4, RZ, RZ, UR4 ;  /* 0x00000004ff047e24 */ /* 0x000fce000f8e00ff */
.L_x_35:
[----:B-1----:R-:W1:Y:S01]  /*0c10*/  S2R R27, SR_TID.X ;  /* 0x00000000001b7919 */ /* 0x002e620000002100 */
[----:B------:R-:W-:Y:S01]  /*0c20*/  ISETP.NE.AND P0, PT, R30, RZ, PT ;  /* 0x000000ff1e00720c */ /* 0x000fe20003f05270 */
[----:B------:R-:W-:Y:S05]  /*0c30*/  YIELD ;  /* 0x0000000000007946 */ /* 0x000fea0003800000 */
[----:B------:R-:W-:Y:S07]  /*0c40*/  BSSY B1, `(.L_x_14) ;  /* 0x0000008000017945 */ /* 0x000fee0003800000 */
[----:B--2-4-:R-:W-:Y:S05]  /*0c50*/  @P0 BRA `(.L_x_15) ;  /* 0x0000000000180947 */ /* 0x014fea0003800000 */
[----:B------:R-:W-:-:S04]  /*0c60*/  LOP3.LUT R0, R7, 0x1, RZ, 0xc0, !PT ;  /* 0x0000000107007812 */ /* 0x000fc800078ec0ff */
[----:B------:R-:W-:-:S07]  /*0c70*/  LEA R2, R0, R5, 0x2 ;  /* 0x0000000500027211 */ /* 0x000fce00078e10ff */
.L_x_16:
[----:B------:R-:W2:Y:S01]  /*0c80*/  LDS R0, [R2] ;  /* 0x0000000002007984 */ /* 0x000ea20000000800 */
[----:B------:R-:W-:Y:S05]  /*0c90*/  YIELD ;  /* 0x0000000000007946 */ /* 0x000fea0003800000 */
[----:B--2---:R-:W-:-:S13]  /*0ca0*/  ISETP.GT.AND P0, PT, R0, R7, PT ;  /* 0x000000070000720c */ /* 0x004fda0003f04270 */
[----:B------:R-:W-:Y:S05]  /*0cb0*/  @!P0 BRA `(.L_x_16) ;  /* 0xfffffffc00f08947 */ /* 0x000fea000383ffff */
.L_x_15:
[----:B------:R-:W-:Y:S05]  /*0cc0*/  BSYNC B1 ;  /* 0x0000000000017941 */ /* 0x000fea0003800000 */
.L_x_14:
[----:B------:R-:W-:Y:S01]  /*0cd0*/  UMOV UR4, 0xffffffff ;  /* 0xffffffff00047882 */ /* 0x000fe20000000000 */
[----:B------:R-:W-:Y:S02]  /*0ce0*/  LOP3.LUT R21, R7, 0x1, RZ, 0x3c, !PT ;  /* 0x0000000107157812 */ /* 0x000fe400078e3cff */
[----:B------:R-:W-:Y:S05]  /*0cf0*/  BRA.DIV UR4, `(.L_x_17) ;  /* 0x0000002a04a07947 */ /* 0x000fea000b800000 */
[----:B------:R-:W-:Y:S01]  /*0d00*/  NOP ;  /* 0x0000000000007918 */ /* 0x000fe20000000000 */
.L_x_60:
[----:B------:R-:W-:-:S05]  /*0d10*/  VIADD R3, R7, 0x1 ;  /* 0x0000000107037836 */ /* 0x000fca0000000000 */
[----:B------:R-:W-:-:S04]  /*0d20*/  ISETP.GE.AND P0, PT, R3, R6, PT ;  /* 0x000000060300720c */ /* 0x000fc80003f06270 */
[----:B-1----:R-:W-:-:S13]  /*0d30*/  ISETP.LT.U32.AND P0, PT, R27, 0x20, !P0 ;  /* 0x000000201b00780c */ /* 0x002fda0004701070 */
[----:B------:R-:W-:Y:S05]  /*0d40*/  @!P0 BRA `(.L_x_18) ;  /* 0x0000000400208947 */ /* 0x000fea0003800000 */
[----:B------:R-:W1:Y:S01]  /*0d50*/  S2R R2, SR_LANEID ;  /* 0x0000000000027919 */ /* 0x000e620000000000 */
[----:B------:R-:W2:Y:S01]  /*0d60*/  LDC R25, c[0x0][0x3a4] ;  /* 0x0000e900ff197b82 */ /* 0x000ea20000000800 */
[----:B------:R-:W-:Y:S01]  /*0d70*/  SHF.L.U32 R13, R7, 0x4, RZ ;  /* 0x00000004070d7819 */ /* 0x000fe200000006ff */
[----:B------:R-:W-:Y:S01]  /*0d80*/  IMAD.MOV.U32 R3, RZ, RZ, RZ ;  /* 0x000000ffff037224 */ /* 0x000fe200078e00ff */
[----:B------:R-:W-:Y:S05]  /*0d90*/  WARPSYNC.ALL ;  /* 0x0000000000007948 */ /* 0x000fea0003800000 */
[----:B------:R-:W-:Y:S01]  /*0da0*/  IMAD.WIDE R12, R13, 0x2, R36 ;  /* 0x000000020d0c7825 */ /* 0x000fe200078e0224 */
[----:B------:R-:W-:-:S02]  /*0db0*/  R2UR UR4, R52 ;  /* 0x00000000340472ca */ /* 0x000fc400000e0000 */
[C---:B------:R-:W-:Y:S02]  /*0dc0*/  R2UR UR5, R53.reuse ;  /* 0x00000000350572ca */ /* 0x040fe400000e0000 */
[C---:B------:R-:W-:Y:S02]  /*0dd0*/  R2UR UR6, R52.reuse ;  /* 0x00000000340672ca */ /* 0x040fe400000e0000 */
[C---:B------:R-:W-:Y:S02]  /*0de0*/  R2UR UR7, R53.reuse ;  /* 0x00000000350772ca */ /* 0x040fe400000e0000 */
[C---:B------:R-:W-:Y:S02]  /*0df0*/  R2UR UR8, R52.reuse ;  /* 0x00000000340872ca */ /* 0x040fe400000e0000 */
[----:B------:R-:W-:Y:S02]  /*0e00*/  R2UR UR9, R53 ;  /* 0x00000000350972ca */ /* 0x000fe400000e0000 */
[----:B------:R-:W-:-:S02]  /*0e10*/  R2UR UR10, R52 ;  /* 0x00000000340a72ca */ /* 0x000fc400000e0000 */
[----:B------:R-:W-:Y:S02]  /*0e20*/  R2UR UR11, R53 ;  /* 0x00000000350b72ca */ /* 0x000fe400000e0000 */
[----:B--2---:R-:W-:Y:S02]  /*0e30*/  SHF.R.U32.HI R14, RZ, 0x1, R25 ;  /* 0x00000001ff0e7819 */ /* 0x004fe40000011619 */
[----:B-1----:R-:W-:Y:S02]  /*0e40*/  SHF.R.U32.HI R29, RZ, 0x2, R2 ;  /* 0x00000002ff1d7819 */ /* 0x002fe40000011602 */
[----:B------:R-:W-:-:S05]  /*0e50*/  LOP3.LUT R2, R2, 0x3, RZ, 0xc0, !PT ;  /* 0x0000000302027812 */ /* 0x000fca00078ec0ff */
[----:B------:R-:W-:-:S03]  /*0e60*/  IMAD.WIDE.U32 R14, R29, R14, R2 ;  /* 0x0000000e1d0e7225 */ /* 0x000fc600078e0002 */
[----:B------:R-:W-:-:S04]  /*0e70*/  LEA R22, P1, R14, R12, 0x2 ;  /* 0x0000000c0e167211 */ /* 0x000fc800078210ff */
[----:B------:R-:W-:-:S03]  /*0e80*/  LEA.HI.X R23, R14, R13, R15, 0x2, P1 ;  /* 0x0000000d0e177211 */ /* 0x000fc600008f140f */
[----:B------:R-:W-:Y:S02]  /*0e90*/  IMAD.WIDE.U32 R24, R25, 0x10, R22 ;  /* 0x0000001019187825 */ /* 0x000fe400078e0016 */
[----:B------:R-:W2:Y:S04]  /*0ea0*/  LDG.E R0, desc[UR4][R22.64+0x20] ;  /* 0x0000200416007981 */ /* 0x000ea8000c1e1900 */
[----:B------:R-:W3:Y:S04]  /*0eb0*/  LDG.E R3, desc[UR6][R24.64+0x20] ;  /* 0x0000200618037981 */ /* 0x000ee8000c1e1900 */
[----:B------:R1:W4:Y:S04]  /*0ec0*/  LDG.E R20, desc[UR8][R22.64+0x30] ;  /* 0x0000300816147981 */ /* 0x000328000c1e1900 */
[----:B------:R-:W4:Y:S01]  /*0ed0*/  LDG.E R26, desc[UR10][R24.64+0x30] ;  /* 0x0000300a181a7981 */ /* 0x000f22000c1e1900 */
[----:B------:R-:W1:Y:S01]  /*0ee0*/  S2UR UR5, SR_CgaCtaId ;  /* 0x00000000000579c3 */ /* 0x000e620000008800 */
[----:B------:R-:W-:Y:S01]  /*0ef0*/  IMAD R4, R21, 0x400, R4 ;  /* 0x0000040015047824 */ /* 0x000fe200078e0204 */
[----:B------:R-:W-:Y:S01]  /*0f00*/  LEA R29, R29, R2, 0x3 ;  /* 0x000000021d1d7211 */ /* 0x000fe200078e18ff */
[----:B------:R-:W-:Y:S01]  /*0f10*/  UMOV UR4, 0x400 ;  /* 0x0000040000047882 */ /* 0x000fe20000000000 */
[----:B------:R-:W-:Y:S01]  /*0f20*/  BSSY.RECONVERGENT B1, `(.L_x_19) ;  /* 0x0000029000017945 */ /* 0x000fe20003800200 */
[----:B------:R-:W-:Y:S01]  /*0f30*/  UIADD3 UR4, UPT, UPT, UR4, 0xc80, URZ ;  /* 0x00000c8004047890 */ /* 0x000fe2000fffe0ff */
[----:B-1----:R-:W-:Y:S01]  /*0f40*/  LEA R22, R29, R4, 0x3 ;  /* 0x000000041d167211 */ /* 0x002fe200078e18ff */
[----:B------:R-:W-:-:S02]  /*0f50*/  IMAD.MOV.U32 R4, RZ, RZ, R30 ;  /* 0x000000ffff047224 */ /* 0x000fc400078e001e */
[----:B------:R-:W-:Y:S01]  /*0f60*/  ULEA UR4, UR5, UR4, 0x18 ;  /* 0x0000000405047291 */ /* 0x000fe2000f8ec0ff */
[----:B--2---:R1:W-:Y:S04]  /*0f70*/  MOVM.16.MT88 R12, R0 ;  /* 0x00000000000c723a */ /* 0x0043e80000000000 */
[----:B---3--:R2:W3:Y:S04]  /*0f80*/  MOVM.16.MT88 R13, R3 ;  /* 0x00000000030d723a */ /* 0x0084e80000000000 */
[----:B----4-:R-:W-:Y:S01]  /*0f90*/  MOVM.16.MT88 R16, R20 ;  /* 0x000000001410723a */ /* 0x010fe20000000000 */
[----:B-1----:R-:W-:-:S03]  /*0fa0*/  IMAD.SHL.U32 R0, R27, 0x40, RZ ;  /* 0x000000401b007824 */ /* 0x002fc600078e00ff */
[----:B------:R-:W1:Y:S02]  /*0fb0*/  MOVM.16.MT88 R17, R26 ;  /* 0x000000001a11723a */ /* 0x000e640000000000 */
[----:B------:R-:W-:Y:S02]  /*0fc0*/  LOP3.LUT R2, R0, 0x1c0, RZ, 0xc0, !PT ;  /* 0x000001c000027812 */ /* 0x000fe400078ec0ff */
[----:B------:R-:W-:Y:S02]  /*0fd0*/  SHF.R.U32.HI R0, RZ, 0x3, R30 ;  /* 0x00000003ff007819 */ /* 0x000fe4000001161e */
[----:B--2---:R-:W-:-:S05]  /*0fe0*/  IADD3 R3, PT, PT, R2, UR4, RZ ;  /* 0x0000000402037c10 */ /* 0x004fca000fffe0ff */
[----:B------:R-:W-:Y:S01]  /*0ff0*/  IMAD R2, R0, 0x4, R3 ;  /* 0x0000000400027824 */ /* 0x000fe200078e0203 */
[----:B------:R-:W-:Y:S01]  /*1000*/  SHF.L.U32 R3, R27, 0x1, RZ ;  /* 0x000000011b037819 */ /* 0x000fe200000006ff */
[----:B------:R-:W-:Y:S01]  /*1010*/  IMAD R0, R7, 0x10, R0 ;  /* 0x0000001007007824 */ /* 0x000fe200078e0200 */
[----:B---3-5:R-:W-:Y:S02]  /*1020*/  HMMA.16816.F32 R12, R8, R12, RZ ;  /* 0x0000000c080c723c */ /* 0x028fe400000018ff */
[----:B------:R-:W-:Y:S02]  /*1030*/  LEA R21, R21, R2, 0x9 ;  /* 0x0000000215157211 */ /* 0x000fe400078e48ff */
[----:B------:R-:W-:-:S04]  /*1040*/  SHF.L.U32 R0, R0, 0x4, RZ ;  /* 0x0000000400007819 */ /* 0x000fc800000006ff */
[----:B-1----:R-:W-:Y:S11]  /*1050*/  HMMA.16816.F32 R16, R8, R16, RZ ;  /* 0x000000100810723c */ /* 0x002ff600000018ff */
[----:B------:R-:W-:Y:S04]  /*1060*/  STS.64 [R22+0x200], R14 ;  /* 0x0002000e16007388 */ /* 0x000fe80000000a00 */
[----:B------:R1:W-:Y:S04]  /*1070*/  STS.64 [R22], R12 ;  /* 0x0000000c16007388 */ /* 0x0003e80000000a00 */
[----:B------:R2:W-:Y:S04]  /*1080*/  STS.64 [R22+0x20], R16 ;  /* 0x0000201016007388 */ /* 0x0005e80000000a00 */
[----:B------:R2:W-:Y:S01]  /*1090*/  STS.64 [R22+0x220], R18 ;  /* 0x0002201216007388 */ /* 0x0005e20000000a00 */
[----:B-1----:R-:W-:-:S07]  /*10a0*/  LOP3.LUT R13, R3, 0xe, RZ, 0xc0, !PT ;  /* 0x0000000e030d7812 */ /* 0x002fce00078ec0ff */
.L_x_20:
[----:B------:R-:W-:Y:S01]  /*10b0*/  VIADD R2, R0, 0x100 ;  /* 0x0000010000027836 */ /* 0x000fe20000000000 */
[----:B------:R-:W-:Y:S01]  /*10c0*/  R2UR UR4, R52 ;  /* 0x00000000340472ca */ /* 0x000fe200000e0000 */
[----:B------:R-:W-:Y:S01]  /*10d0*/  VIADD R0, R0, 0x40 ;  /* 0x0000004000007836 */ /* 0x000fe20000000000 */
[----:B------:R-:W-:Y:S02]  /*10e0*/  R2UR UR5, R53 ;  /* 0x00000000350572ca */ /* 0x000fe400000e0000 */
[----:B------:R-:W-:-:S04]  /*10f0*/  IADD3 R3, P1, PT, R13, R2, RZ ;  /* 0x000000020d037210 */ /* 0x000fc80007f3e0ff */
[----:B------:R-:W-:Y:S02]  /*1100*/  LEA.HI.X.SX32 R12, R2, RZ, 0x1, P1 ;  /* 0x000000ff020c7211 */ /* 0x000fe400008f0eff */
[----:B------:R-:W-:-:S04]  /*1110*/  LEA R2, P1, R3, R34, 0x1 ;  /* 0x0000002203027211 */ /* 0x000fc800078208ff */
[----:B------:R-:W-:Y:S02]  /*1120*/  LEA.HI.X R3, R3, R35, R12, 0x1, P1 ;  /* 0x0000002303037211 */ /* 0x000fe400008f0c0c */
[C---:B------:R-:W-:Y:S02]  /*1130*/  ISETP.GE.U32.AND P1, PT, R4.reuse, 0x60, PT ;  /* 0x000000600400780c */ /* 0x040fe40003f26070 */
[----:B------:R-:W-:Y:S01]  /*1140*/  IADD3 R4, PT, PT, R4, 0x20, RZ ;  /* 0x0000002004047810 */ /* 0x000fe20007ffe0ff */
[----:B------:R-:W-:Y:S01]  /*1150*/  @!PT LDS RZ, [RZ] ;  /* 0x00000000fffff984 */ /* 0x000fe20000000800 */
[----:B------:R-:W-:Y:S01]  /*1160*/  @!PT LDS RZ, [RZ] ;  /* 0x00000000fffff984 */ /* 0x000fe20000000800 */
[----:B------:R-:W-:Y:S01]  /*1170*/  @!PT LDS RZ, [RZ] ;  /* 0x00000000fffff984 */ /* 0x000fe20000000800 */
[----:B------:R1:W-:Y:S02]  /*1180*/  LDGSTS.E [R21], desc[UR4][R2.64] ;  /* 0x0000000002157fae */ /* 0x0003e4000b9a1004 */
[----:B-1----:R-:W-:-:S08]  /*1190*/  IADD3 R21, PT, PT, R21, 0x10, RZ ;  /* 0x0000001015157810 */ /* 0x002fd00007ffe0ff */
[----:B------:R-:W-:Y:S05]  /*11a0*/  @!P1 BRA `(.L_x_20) ;  /* 0xfffffffc00c09947 */ /* 0x000fea000383ffff */
[----:B------:R-:W-:Y:S05]  /*11b0*/  BSYNC.RECONVERGENT B1 ;  /* 0x0000000000017941 */ /* 0x000fea0003800200 */
.L_x_19:
[----:B------:R-:W0:Y:S02]  /*11c0*/  LDGDEPBAR ;  /* 0x00000000000079af */ /* 0x000e240000000000 */
.L_x_18:
[----:B------:R-:W1:Y:S01]  /*11d0*/  S2UR UR5, SR_CgaCtaId ;  /* 0x00000000000579c3 */ /* 0x000e620000008800 */
[----:B------:R-:W-:Y:S01]  /*11e0*/  UMOV UR4, 0x400 ;  /* 0x0000040000047882 */ /* 0x000fe20000000000 */
[----:B------:R-:W-:Y:S01]  /*11f0*/  IMAD.SHL.U32 R0, R7, 0x400, RZ ;  /* 0x0000040007007824 */ /* 0x000fe200078e00ff */
[----:B------:R-:W-:Y:S01]  /*1200*/  UIADD3 UR4, UPT, UPT, UR4, 0x480, URZ ;  /* 0x0000048004047890 */ /* 0x000fe2000fffe0ff */
[----:B------:R-:W-:Y:S01]  /*1210*/  ISETP.GE.U32.AND P3, PT, R27, 0x20, PT ;  /* 0x000000201b00780c */ /* 0x000fe20003f66070 */
[----:B------:R-:W-:Y:S01]  /*1220*/  BSSY B1, `(.L_x_21) ;  /* 0x0000172000017945 */ /* 0x000fe20003800000 */
[----:B------:R-:W-:Y:S02]  /*1230*/  ISETP.GT.U32.AND P1, PT, R30, 0xf, PT ;  /* 0x0000000f1e00780c */ /* 0x000fe40003f24070 */
[----:B------:R-:W-:Y:S02]  /*1240*/  LOP3.LUT R13, R0, 0x400, RZ, 0xc0, !PT ;  /* 0x00000400000d7812 */ /* 0x000fe400078ec0ff */
[----:B------:R-:W-:-:S02]  /*1250*/  ISETP.GT.U32.AND P2, PT, R30, 0xf, PT ;  /* 0x0000000f1e00780c */ /* 0x000fc40003f44070 */
[----:B------:R-:W-:Y:S01]  /*1260*/  SEL R3, RZ, 0x8, !P3 ;  /* 0x00000008ff037807 */ /* 0x000fe20005800000 */
[----:B-1----:R-:W-:-:S06]  /*1270*/  ULEA UR4, UR5, UR4, 0x18 ;  /* 0x0000000405047291 */ /* 0x002fcc000f8ec0ff */
[----:B------:R-:W-:-:S05]  /*1280*/  MOV R4, UR4 ;  /* 0x0000000400047c02 */ /* 0x000fca0008000f00 */
[----:B------:R-:W-:-:S07]  /*1290*/  IMAD.IADD R2, R4, 0x1, R13 ;  /* 0x0000000104027824 */ /* 0x000fce00078e020d */
.L_x_29:
[----:B-1--4-:R-:W-:Y:S01]  /*12a0*/  LEA R13, R3, R30, 0x4 ;  /* 0x0000001e030d7211 */ /* 0x012fe200078e20ff */
[----:B------:R-:W-:Y:S01]  /*12b0*/  UMOV UR4, 0xffffffff ;  /* 0xffffffff00047882 */ /* 0x000fe20000000000 */
[----:B------:R-:W-:-:S03]  /*12c0*/  MOV R42, 0xf149f2ca ;  /* 0xf149f2ca002a7802 */ /* 0x000fc60000000f00 */
[----:B------:R-:W-:Y:S02]  /*12d0*/  IMAD R14, R13, 0x4, R2 ;  /* 0x000000040d0e7824 */ /* 0x000fe400078e0202 */
[----:B------:R-:W1:Y:S03]  /*12e0*/  @!P1 LDC R13, c[0x0][0x3a8] ;  /* 0x0000ea00ff0d9b82 */ /* 0x000e660000000800 */
[----:B------:R-:W1:Y:S02]  /*12f0*/  @!P1 LDS R0, [R14] ;  /* 0x000000000e009984 */ /* 0x000e640000000800 */
[----:B-1----:R-:W-:Y:S01]  /*1300*/  @!P1 FMUL R42, R0, R13 ;  /* 0x0000000d002a9220 */ /* 0x002fe20000400000 */
[----:B------:R-:W-:Y:S01]  /*1310*/  PLOP3.LUT P1, PT, P2, PT, PT, 0x80, 0x8 ;  /* 0x000000000008781c */ /* 0x000fe2000172f070 */
[----:B------:R-:W-:-:S12]  /*1320*/  BRA.DIV UR4, `(.L_x_22) ;  /* 0x0000002604307947 */ /* 0x000fd8000b800000 */
[----:B------:R-:W1:Y:S02]  /*1330*/  SHFL.BFLY PT, R45, R42, 0x10, 0x1f ;  /* 0x0e001f002a2d7f89 */ /* 0x000e6400000e0000 */
[----:B-1----:R-:W-:-:S05]  /*1340*/  FMNMX R42, R45, R42, !PT ;  /* 0x0000002a2d2a7209 */ /* 0x002fca0007800000 */
[----:B------:R-:W1:Y:S02]  /*1350*/  SHFL.BFLY PT, R45, R42, 0x8, 0x1f ;  /* 0x0d001f002a2d7f89 */ /* 0x000e6400000e0000 */
[----:B-1----:R-:W-:-:S05]  /*1360*/  FMNMX R0, R42, R45, !PT ;  /* 0x0000002d2a007209 */ /* 0x002fca0007800000 */
[----:B------:R-:W1:Y:S02]  /*1370*/  SHFL.BFLY PT, R45, R0, 0x4, 0x1f ;  /* 0x0c801f00002d7f89 */ /* 0x000e6400000e0000 */
[----:B-1----:R-:W-:-:S05]  /*1380*/  FMNMX R12, R0, R45, !PT ;  /* 0x0000002d000c7209 */ /* 0x002fca0007800000 */
[----:B------:R-:W1:Y:S02]  /*1390*/  SHFL.BFLY PT, R45, R12, 0x2, 0x1f ;  /* 0x0c401f000c2d7f89 */ /* 0x000e6400000e0000 */
[----:B-1----:R-:W-:-:S05]  /*13a0*/  FMNMX R13, R12, R45, !PT ;  /* 0x0000002d0c0d7209 */ /* 0x002fca0007800000 */
[----:B------:R1:W3:Y:S02]  /*13b0*/  SHFL.BFLY PT, R45, R13, 0x1, 0x1f ;  /* 0x0c201f000d2d7f89 */ /* 0x0002e400000e0000 */
.L_x_67:
[----:B------:R-:W-:Y:S01]  /*13c0*/  BSSY.RECONVERGENT B2, `(.L_x_23) ;  /* 0x0000047000027945 */ /* 0x000fe20003800200 */
[----:B---3--:R-:W-:Y:S02]  /*13d0*/  FMNMX R0, R13, R45, !PT ;  /* 0x0000002d0d007209 */ /* 0x008fe40007800000 */
[----:B-1----:R-:W-:Y:S01]  /*13e0*/  CS2R R12, SRZ ;  /* 0x00000000000c7805 */ /* 0x002fe2000001ff00 */
[----:B------:R-:W-:Y:S01]  /*13f0*/  IMAD.MOV.U32 R15, RZ, RZ, RZ ;  /* 0x000000ffff0f7224 */ /* 0x000fe200078e00ff */
[----:B--2---:R-:W-:Y:S02]  /*1400*/  CS2R R16, SRZ ;  /* 0x0000000000107805 */ /* 0x004fe4000001ff00 */
[----:B------:R-:W-:Y:S02]  /*1410*/  CS2R R18, SRZ ;  /* 0x0000000000127805 */ /* 0x000fe4000001ff00 */
[----:B------:R-:W-:Y:S02]  /*1420*/  CS2R R20, SRZ ;  /* 0x0000000000147805 */ /* 0x000fe4000001ff00 */
[----:B------:R-:W-:-:S02]  /*1430*/  CS2R R22, SRZ ;  /* 0x0000000000167805 */ /* 0x000fc4000001ff00 */
[----:B------:R-:W-:Y:S02]  /*1440*/  CS2R R24, SRZ ;  /* 0x0000000000187805 */ /* 0x000fe4000001ff00 */
[----:B------:R-:W-:Y:S01]  /*1450*/  MOV R29, RZ ;  /* 0x000000ff001d7202 */ /* 0x000fe20000000f00 */
[----:B------:R-:W-:Y:S01]  /*1460*/  IMAD.MOV.U32 R51, RZ, RZ, RZ ;  /* 0x000000ffff337224 */ /* 0x000fe200078e00ff */
[----:B------:R-:W-:Y:S01]  /*1470*/  MOV R26, RZ ;  /* 0x000000ff001a7202 */ /* 0x000fe20000000f00 */
[----:B------:R-:W-:Y:S01]  /*1480*/  IMAD.MOV.U32 R42, RZ, RZ, RZ ;  /* 0x000000ffff2a7224 */ /* 0x000fe200078e00ff */
[----:B------:R-:W-:Y:S06]  /*1490*/  @P1 BRA `(.L_x_24) ;  /* 0x0000000000e41947 */ /* 0x000fec0003800000 */
[----:B------:R-:W1:Y:S01]  /*14a0*/  LDS R15, [R14] ;  /* 0x000000000e0f7984 */ /* 0x000e620000000800 */
[----:B------:R-:W2:Y:S01]  /*14b0*/  S2UR UR5, SR_CgaCtaId ;  /* 0x00000000000579c3 */ /* 0x000ea20000008800 */
[----:B------:R-:W-:Y:S01]  /*14c0*/  UMOV UR4, 0x400 ;  /* 0x0000040000047882 */ /* 0x000fe20000000000 */
[----:B------:R-:W1:Y:S01]  /*14d0*/  LDCU UR6, c[0x0][0x3a8] ;  /* 0x00007500ff0677ac */ /* 0x000e620008000800 */
[----:B------:R-:W-:Y:S01]  /*14e0*/  SHF.L.U32 R12, R7, 0x9, RZ ;  /* 0x00000009070c7819 */ /* 0x000fe200000006ff */
[----:B------:R-:W-:-:S03]  /*14f0*/  UIADD3 UR4, UPT, UPT, UR4, 0xc80, URZ ;  /* 0x00000c8004047890 */ /* 0x000fc6000fffe0ff */
[----:B------:R-:W-:Y:S01]  /*1500*/  LOP3.LUT R16, R12, 0x200, RZ, 0xc0, !PT ;  /* 0x000002000c107812 */ /* 0x000fe200078ec0ff */
[----:B--2---:R-:W-:-:S06]  /*1510*/  ULEA UR4, UR5, UR4, 0x18 ;  /* 0x0000000405047291 */ /* 0x004fcc000f8ec0ff */
[----:B------:R-:W-:-:S05]  /*1520*/  LEA R13, R30, UR4, 0x2 ;  /* 0x000000041e0d7c11 */ /* 0x000fca000f8e10ff */
[----:B------:R-:W-:Y:S02]  /*1530*/  IMAD.IADD R16, R13, 0x1, R16 ;  /* 0x000000010d107824 */ /* 0x000fe400078e0210 */
[----:B-1----:R-:W-:-:S03]  /*1540*/  FFMA R12, R15, UR6, -R0 ;  /* 0x000000060f0c7c23 */ /* 0x002fc60008000800 */
[----:B------:R-:W1:Y:S01]  /*1550*/  LDS R19, [R16+0x80] ;  /* 0x0000800010137984 */ /* 0x000e620000000800 */
[----:B------:R-:W-:-:S03]  /*1560*/  FMUL R12, R12, 1.4426950216293334961 ;  /* 0x3fb8aa3b0c0c7820 */ /* 0x000fc60000400000 */
[----:B------:R-:W2:Y:S04]  /*1570*/  LDS R23, [R16+0xc0] ;  /* 0x0000c00010177984 */ /* 0x000ea80000000800 */
[----:B------:R-:W3:Y:S01]  /*1580*/  LDS R13, [R16] ;  /* 0x00000000100d7984 */ /* 0x000ee20000000800 */
[----:B------:R-:W-:-:S03]  /*1590*/  FSETP.GEU.AND P3, PT, R12, -126, PT ;  /* 0xc2fc00000c00780b */ /* 0x000fc60003f6e000 */
[----:B------:R-:W4:Y:S04]  /*15a0*/  LDS R15, [R16+0x40] ;  /* 0x00004000100f7984 */ /* 0x000f280000000800 */
[----:B------:R-:W4:Y:S04]  /*15b0*/  LDS R27, [R16+0x100] ;  /* 0x00010000101b7984 */ /* 0x000f280000000800 */
[----:B------:R-:W4:Y:S02]  /*15c0*/  LDS R31, [R16+0x140] ;  /* 0x00014000101f7984 */ /* 0x000f240000000800 */
[----:B------:R-:W-:-:S02]  /*15d0*/  @!P3 FMUL R12, R12, 0.5 ;  /* 0x3f0000000c0cb820 */ /* 0x000fc40000400000 */
[----:B------:R-:W4:Y:S02]  /*15e0*/  LDS R39, [R16+0x180] ;  /* 0x0001800010277984 */ /* 0x000f240000000800 */
[----:B------:R-:W2:Y:S02]  /*15f0*/  MUFU.EX2 R14, R12 ;  /* 0x0000000c000e7308 */ /* 0x000ea40000000800 */
[----:B------:R2:W4:Y:S01]  /*1600*/  LDS R43, [R16+0x1c0] ;  /* 0x0001c000102b7984 */ /* 0x0005220000000800 */
[--C-:B-1----:R-:W-:Y:S02]  /*1610*/  HADD2.F32 R17, -RZ, R19.reuse.H0_H0 ;  /* 0x20000013ff117230 */ /* 0x102fe40000004100 */
[----:B------:R-:W-:Y:S02]  /*1620*/  HADD2.F32 R19, -RZ, R19.H1_H1 ;  /* 0x30000013ff137230 */ /* 0x000fe40000004100 */
[----:B--2---:R-:W-:Y:S01]  /*1630*/  @!P3 FMUL R14, R14, R14 ;  /* 0x0000000e0e0eb220 */ /* 0x004fe20000400000 */
[----:B------:R-:W-:-:S02]  /*1640*/  HADD2.F32 R21, -RZ, R23.H0_H0 ;  /* 0x20000017ff157230 */ /* 0x000fc40000004100 */
[----:B------:R-:W-:Y:S02]  /*1650*/  HADD2.F32 R23, -RZ, R23.H1_H1 ;  /* 0x30000017ff177230 */ /* 0x000fe40000004100 */
[C---:B------:R-:W-:Y:S01]  /*1660*/  FFMA R16, R14.reuse, R17, RZ ;  /* 0x000000110e107223 */ /* 0x040fe200000000ff */
[--C-:B---3--:R-:W-:Y:S02]  /*1670*/  HADD2.F32 R45, -RZ, R13.reuse.H0_H0 ;  /* 0x2000000dff2d7230 */ /* 0x108fe40000004100 */
[C---:B------:R-:W-:Y:S01]  /*1680*/  FFMA R17, R14.reuse, R19, RZ ;  /* 0x000000130e117223 */ /* 0x040fe200000000ff */
[----:B------:R-:W-:Y:S02]  /*1690*/  HADD2.F32 R13, -RZ, R13.H1_H1 ;  /* 0x3000000dff0d7230 */ /* 0x000fe40000004100 */
[C---:B------:R-:W-:Y:S01]  /*16a0*/  FFMA R18, R14.reuse, R21, RZ ;  /* 0x000000150e127223 */ /* 0x040fe200000000ff */
[--C-:B----4-:R-:W-:Y:S02]  /*16b0*/  HADD2.F32 R51, -RZ, R15.reuse.H0_H0 ;  /* 0x2000000fff337230 */ /* 0x110fe40000004100 */
[----:B------:R-:W-:Y:S01]  /*16c0*/  FFMA R19, R14, R23, RZ ;  /* 0x000000170e137223 */ /* 0x000fe200000000ff */
[----:B------:R-:W-:-:S02]  /*16d0*/  HADD2.F32 R15, -RZ, R15.H1_H1 ;  /* 0x3000000fff0f7230 */ /* 0x000fc40000004100 */
[C---:B------:R-:W-:Y:S01]  /*16e0*/  FFMA R12, R14.reuse, R45, RZ ;  /* 0x0000002d0e0c7223 */ /* 0x040fe200000000ff */
[--C-:B------:R-:W-:Y:S02]  /*16f0*/  HADD2.F32 R25, -RZ, R27.reuse.H0_H0 ;  /* 0x2000001bff197230 */ /* 0x100fe40000004100 */
[C---:B------:R-:W-:Y:S01]  /*1700*/  FFMA R13, R14.reuse, R13, RZ ;  /* 0x0000000d0e0d7223 */ /* 0x040fe200000000ff */
[----:B------:R-:W-:Y:S02]  /*1710*/  HADD2.F32 R27, -RZ, R27.H1_H1 ;  /* 0x3000001bff1b7230 */ /* 0x000fe40000004100 */
[C---:B------:R-:W-:Y:S01]  /*1720*/  FFMA R51, R14.reuse, R51, RZ ;  /* 0x000000330e337223 */ /* 0x040fe200000000ff */
[--C-:B------:R-:W-:Y:S02]  /*1730*/  HADD2.F32 R29, -RZ, R31.reuse.H0_H0 ;  /* 0x2000001fff1d7230 */ /* 0x100fe40000004100 */
        /* <DEDUP_REMOVED lines=11> */
[C---:B------:R-:W-:Y:S01]  /*17f0*/  FFMA R25, R14.reuse, R39, RZ ;  /* 0x000000270e197223 */ /* 0x040fe200000000ff */
[C---:B------:R-:W-:Y:S01]  /*1800*/  FFMA R26, R14.reuse, R41, RZ ;  /* 0x000000290e1a7223 */ /* 0x040fe200000000ff */
[----:B------:R-:W-:Y:S01]  /*1810*/  FADD R42, RZ, R14 ;  /* 0x0000000eff2a7221 */ /* 0x000fe20000000000 */
[----:B------:R-:W-:-:S07]  /*1820*/  FFMA R29, R14, R43, RZ ;  /* 0x0000002b0e1d7223 */ /* 0x000fce00000000ff */
.L_x_24:
[----:B------:R-:W-:Y:S05]  /*1830*/  BSYNC.RECONVERGENT B2 ;  /* 0x0000000000027941 */ /* 0x000fea0003800200 */
.L_x_23:
[----:B------:R-:W-:-:S03]  /*1840*/  UMOV UR4, 0xffffffff ;  /* 0xffffffff00047882 */ /* 0x000fc60000000000 */
[----:B------:R-:W-:Y:S05]  /*1850*/  BRA.DIV UR4, `(.L_x_25) ;  /* 0x00000022046c7947 */ /* 0x000fea000b800000 */
[----:B------:R-:W1:Y:S04]  /*1860*/  SHFL.BFLY PT, R46, R17, 0x10, 0x1f ;  /* 0x0e001f00112e7f89 */ /* 0x000e6800000e0000 */
[----:B------:R-:W2:Y:S04]  /*1870*/  SHFL.BFLY PT, R45, R20, 0x10, 0x1f ;  /* 0x0e001f00142d7f89 */ /* 0x000ea800000e0000 */
[----:B------:R-:W3:Y:S04]  /*1880*/  SHFL.BFLY PT, R47, R12, 0x10, 0x1f ;  /* 0x0e001f000c2f7f89 */ /* 0x000ee800000e0000 */
[----:B------:R-:W4:Y:S04]  /*1890*/  SHFL.BFLY PT, R43, R16, 0x10, 0x1f ;  /* 0x0e001f00102b7f89 */ /* 0x000f2800000e0000 */
[----:B------:R-:W4:Y:S04]  /*18a0*/  SHFL.BFLY PT, R50, R13, 0x10, 0x1f ;  /* 0x0e001f000d327f89 */ /* 0x000f2800000e0000 */
[----:B------:R-:W4:Y:S04]  /*18b0*/  SHFL.BFLY PT, R48, R15, 0x10, 0x1f ;  /* 0x0e001f000f307f89 */ /* 0x000f2800000e0000 */
[----:B------:R-:W4:Y:S01]  /*18c0*/  SHFL.BFLY PT, R41, R18, 0x10, 0x1f ;  /* 0x0e001f0012297f89 */ /* 0x000f2200000e0000 */
[----:B-1----:R-:W-:-:S03]  /*18d0*/  FADD R17, R46, R17 ;  /* 0x000000112e117221 */ /* 0x002fc60000000000 */
[----:B------:R-:W1:Y:S01]  /*18e0*/  SHFL.BFLY PT, R44, R19, 0x10, 0x1f ;  /* 0x0e001f00132c7f89 */ /* 0x000e6200000e0000 */
[----:B--2---:R-:W-:-:S03]  /*18f0*/  FADD R20, R45, R20 ;  /* 0x000000142d147221 */ /* 0x004fc60000000000 */
[----:B------:R-:W2:Y:S01]  /*1900*/  SHFL.BFLY PT, R31, R22, 0x10, 0x1f ;  /* 0x0e001f00161f7f89 */ /* 0x000ea200000e0000 */
[----:B---3--:R-:W-:-:S03]  /*1910*/  FADD R12, R47, R12 ;  /* 0x0000000c2f0c7221 */ /* 0x008fc60000000000 */
[----:B------:R-:W3:Y:S01]  /*1920*/  SHFL.BFLY PT, R38, R21, 0x10, 0x1f ;  /* 0x0e001f0015267f89 */ /* 0x000ee200000e0000 */
[----:B----4-:R-:W-:-:S03]  /*1930*/  FADD R16, R43, R16 ;  /* 0x000000102b107221 */ /* 0x010fc60000000000 */
[----:B------:R-:W4:Y:S01]  /*1940*/  SHFL.BFLY PT, R46, R29, 0x10, 0x1f ;  /* 0x0e001f001d2e7f89 */ /* 0x000f2200000e0000 */
[----:B------:R-:W-:-:S03]  /*1950*/  FADD R13, R50, R13 ;  /* 0x0000000d320d7221 */ /* 0x000fc60000000000 */
[----:B------:R-:W4:Y:S01]  /*1960*/  SHFL.BFLY PT, R45, R26, 0x10, 0x1f ;  /* 0x0e001f001a2d7f89 */ /* 0x000f2200000e0000 */
[----:B------:R-:W-:-:S03]  /*1970*/  FADD R15, R48, R15 ;  /* 0x0000000f300f7221 */ /* 0x000fc60000000000 */
[----:B------:R-:W4:Y:S01]  /*1980*/  SHFL.BFLY PT, R27, R42, 0x10, 0x1f ;  /* 0x0e001f002a1b7f89 */ /* 0x000f2200000e0000 */
[----:B------:R-:W-:-:S03]  /*1990*/  FADD R18, R41, R18 ;  /* 0x0000001229127221 */ /* 0x000fc60000000000 */
        /* <DEDUP_REMOVED lines=25> */
[----:B------:R-:W-:Y:S01]  /*1b30*/  FADD R13, R13, R54 ;  /* 0x000000360d0d7221 */ /* 0x000fe20000000000 */
[----:B------:R-:W-:Y:S02]  /*1b40*/  FADD R15, R15, R48 ;  /* 0x000000300f0f7221 */ /* 0x000fe40000000000 */
        /* <DEDUP_REMOVED lines=10> */
[----:B------:R-:W4:Y:S04]  /*1bf0*/  SHFL.BFLY PT, R50, R23, 0x8, 0x1f ;  /* 0x0d001f0017327f89 */ /* 0x000f2800000e0000 */
        /* <DEDUP_REMOVED lines=15> */
[----:B------:R-:W-:Y:S01]  /*1cf0*/  FADD R25, R25, R48 ;  /* 0x0000003019197221 */ /* 0x000fe20000000000 */
[----:B-1----:R-:W-:Y:S02]  /*1d00*/  FADD R12, R12, R47 ;  /* 0x0000002f0c0c7221 */ /* 0x002fe40000000000 */
        /* <DEDUP_REMOVED lines=26> */
[----:B-1----:R-:W-:Y:S01]  /*1eb0*/  FADD R23, R23, R44 ;  /* 0x0000002c17177221 */ /* 0x002fe20000000000 */
[----:B--2---:R-:W-:Y:S02]  /*1ec0*/  FADD R24, R24, R41 ;  /* 0x0000002918187221 */ /* 0x004fe40000000000 */
[----:B------:R-:W1:Y:S01]  /*1ed0*/  SHFL.BFLY PT, R43, R26, 0x2, 0x1f ;  /* 0x0c401f001a2b7f89 */ /* 0x000e6200000e0000 */
[----:B---3--:R-:W-:-:S03]  /*1ee0*/  FADD R25, R25, R38 ;  /* 0x0000002619197221 */ /* 0x008fc60000000000 */
[----:B------:R-:W2:Y:S01]  /*1ef0*/  SHFL.BFLY PT, R27, R32, 0x2, 0x1f ;  /* 0x0c401f00201b7f89 */ /* 0x000ea200000e0000 */
[----:B----4-:R-:W-:-:S03]  /*1f00*/  FADD R31, R12, R49 ;  /* 0x000000310c1f7221 */ /* 0x010fc60000000000 */
[----:B------:R-:W3:Y:S01]  /*1f10*/  SHFL.BFLY PT, R14, R51, 0x2, 0x1f ;  /* 0x0c401f00330e7f89 */ /* 0x000ee200000e0000 */
[----:B------:R-:W-:-:S03]  /*1f20*/  FADD R29, R29, R45 ;  /* 0x0000002d1d1d7221 */ /* 0x000fc60000000000 */
        /* <DEDUP_REMOVED lines=24> */
[----:B---3--:R-:W-:Y:S01]  /*20b0*/  FADD R22, R22, R49 ;  /* 0x0000003116167221 */ /* 0x008fe20000000000 */
[----:B----4-:R-:W-:Y:S02]  /*20c0*/  FADD R23, R23, R44 ;  /* 0x0000002c17177221 */ /* 0x010fe40000000000 */
[----:B------:R-:W3:Y:S01]  /*20d0*/  SHFL.BFLY PT, R14, R51, 0x1, 0x1f ;  /* 0x0c201f00330e7f89 */ /* 0x000ee200000e0000 */
        /* <DEDUP_REMOVED lines=9> */
[----:B------:R-:W2:Y:S04]  /*2170*/  SHFL.BFLY PT, R49, R18, 0x1, 0x1f ;  /* 0x0c201f0012317f89 */ /* 0x000ea800000e0000 */
        /* <DEDUP_REMOVED lines=13> */
[----:B------:R-:W-:-:S03]  /*2250*/  FADD R19, R19, R48 ;  /* 0x0000003013137221 */ /* 0x000fc60000000000 */
[----:B------:R-:W2:Y:S01]  /*2260*/  SHFL.BFLY PT, R27, R32, 0x1, 0x1f ;  /* 0x0c201f00201b7f89 */ /* 0x000ea200000e0000 */
[----:B---3--:R-:W-:-:S03]  /*2270*/  FADD R20, R20, R47 ;  /* 0x0000002f14147221 */ /* 0x008fc60000000000 */
[----:B------:R3:W3:Y:S01]  /*2280*/  SHFL.BFLY PT, R45, R29, 0x1, 0x1f ;  /* 0x0c201f001d2d7f89 */ /* 0x0006e200000e0000 */
[----:B----4-:R-:W-:Y:S01]  /*2290*/  FADD R21, R21, R46 ;  /* 0x0000002e15157221 */ /* 0x010fe20000000000 */
[----:B------:R-:W-:Y:S01]  /*22a0*/  FADD R22, R22, R43 ;  /* 0x0000002b16167221 */ /* 0x000fe20000000000 */
[----:B------:R-:W-:Y:S01]  /*22b0*/  FADD R23, R23, R44 ;  /* 0x0000002c17177221 */ /* 0x000fe20000000000 */
[----:B-1----:R-:W-:Y:S01]  /*22c0*/  FADD R24, R24, R41 ;  /* 0x0000002918187221 */ /* 0x002fe20000000000 */
[----:B--2---:R-:W-:Y:S01]  /*22d0*/  FADD R25, R25, R38 ;  /* 0x0000002619197221 */ /* 0x004fe20000000000 */
[----:B------:R-:W-:-:S07]  /*22e0*/  FADD R31, R32, R27 ;  /* 0x0000001b201f7221 */ /* 0x000fce0000000000 */
.L_x_154:
[----:B------:R-:W-:Y:S01]  /*22f0*/  FSETP.GT.AND P3, PT, R32, -R27, PT ;  /* 0x8000001b2000720b */ /* 0x000fe20003f64000 */
[----:B------:R-:W-:Y:S01]  /*2300*/  BSSY.RECONVERGENT B2, `(.L_x_26) ;  /* 0x0000060000027945 */ /* 0x000fe20003800200 */
[----:B---3--:R-:W-:Y:S02]  /*2310*/  FADD R27, R29, R45 ;  /* 0x0000002d1d1b7221 */ /* 0x008fe40000000000 */
[----:B------:R-:W-:-:S13]  /*2320*/  ISETP.NE.OR P3, PT, R30, RZ, !P3 ;  /* 0x000000ff1e00720c */ /* 0x000fda0005f65670 */
[----:B------:R-:W-:Y:S05]  /*2330*/  @P3 BRA `(.L_x_27) ;  /* 0x0000000400703947 */ /* 0x000fea0003800000 */
[----:B------:R-:W1:Y:S01]  /*2340*/  S2R R32, SR_CgaCtaId ;  /* 0x0000000000207919 */ /* 0x000e620000008800 */
[----:B------:R-:W-:-:S04]  /*2350*/  MOV R33, 0x400 ;  /* 0x0000040000217802 */ /* 0x000fc80000000f00 */
[----:B-1----:R-:W-:-:S04]  /*2360*/  LEA R38, R32, R33, 0x18 ;  /* 0x0000002120267211 */ /* 0x002fc800078ec0ff */
[----:B------:R-:W-:-:S05]  /*2370*/  LEA R29, R3, R38, 0x2 ;  /* 0x00000026031d7211 */ /* 0x000fca00078e10ff */
[----:B------:R-:W1:Y:S02]  /*2380*/  LDS R39, [R29] ;  /* 0x000000001d277984 */ /* 0x000e640000000800 */
[----:B-1----:R-:W-:-:S13]  /*2390*/  FSETP.NEU.AND P3, PT, R39, -1.00000001504746621988e+30, PT ;  /* 0xf149f2ca2700780b */ /* 0x002fda0003f6d000 */
[----:B------:R-:W-:Y:S05]  /*23a0*/  @P3 BRA `(.L_x_28) ;  /* 0x0000000000343947 */ /* 0x000fea0003800000 */
[C---:B------:R-:W-:Y:S01]  /*23b0*/  VIADD R39, R33.reuse, 0x40 ;  /* 0x0000004021277836 */ /* 0x040fe20000000000 */
[----:B------:R-:W-:Y:S01]  /*23c0*/  IADD3 R33, PT, PT, R33, 0x80, RZ ;  /* 0x0000008021217810 */ /* 0x000fe20007ffe0ff */
[----:B------:R1:W-:Y:S03]  /*23d0*/  STS [R29], R0 ;  /* 0x000000001d007388 */ /* 0x0003e60000000800 */
[C---:B------:R-:W-:Y:S02]  /*23e0*/  LEA R38, R32.reuse, R39, 0x18 ;  /* 0x0000002720267211 */ /* 0x040fe400078ec0ff */
[----:B------:R-:W-:-:S03]  /*23f0*/  LEA R40, R32, R33, 0x18 ;  /* 0x0000002120287211 */ /* 0x000fc600078ec0ff */
[C---:B------:R-:W-:Y:S01]  /*2400*/  IMAD R32, R3.reuse, 0x4, R38 ;  /* 0x0000000403207824 */ /* 0x040fe200078e0226 */
[----:B------:R-:W-:-:S04]  /*2410*/  LEA R33, R3, R40, 0x6 ;  /* 0x0000002803217211 */ /* 0x000fc800078e30ff */
[----:B------:R1:W-:Y:S04]  /*2420*/  STS [R32], R31 ;  /* 0x0000001f20007388 */ /* 0x0003e80000000800 */
[----:B------:R1:W-:Y:S04]  /*2430*/  STS.128 [R33], R12 ;  /* 0x0000000c21007388 */ /* 0x0003e80000000c00 */
[----:B------:R1:W-:Y:S04]  /*2440*/  STS.128 [R33+0x10], R16 ;  /* 0x0000101021007388 */ /* 0x0003e80000000c00 */
[----:B------:R1:W-:Y:S04]  /*2450*/  STS.128 [R33+0x20], R20 ;  /* 0x0000201421007388 */ /* 0x0003e80000000c00 */
[----:B------:R1:W-:Y:S01]  /*2460*/  STS.128 [R33+0x30], R24 ;  /* 0x0000301821007388 */ /* 0x0003e20000000c00 */
[----:B------:R-:W-:Y:S05]  /*2470*/  BRA `(.L_x_27) ;  /* 0x0000000400207947 */ /* 0x000fea0003800000 */
.L_x_28:
[C---:B------:R-:W-:Y:S01]  /*2480*/  FMNMX R48, R0.reuse, R39, !PT ;  /* 0x0000002700307209 */ /* 0x040fe20007800000 */
[C---:B------:R-:W-:Y:S02]  /*2490*/  VIADD R41, R33.reuse, 0x80 ;  /* 0x0000008021297836 */ /* 0x040fe40000000000 */
[----:B------:R-:W-:Y:S02]  /*24a0*/  VIADD R33, R33, 0x40 ;  /* 0x0000004021217836 */ /* 0x000fe40000000000 */
[--C-:B------:R-:W-:Y:S01]  /*24b0*/  FADD R0, R0, -R48.reuse ;  /* 0x8000003000007221 */ /* 0x100fe20000000000 */
[C---:B------:R-:W-:Y:S01]  /*24c0*/  LEA R40, R32.reuse, R41, 0x18 ;  /* 0x0000002920287211 */ /* 0x040fe200078ec0ff */
[----:B------:R-:W-:Y:S01]  /*24d0*/  FADD R38, R39, -R48 ;  /* 0x8000003027267221 */ /* 0x000fe20000000000 */
[----:B------:R-:W-:Y:S01]  /*24e0*/  LEA R46, R32, R33, 0x18 ;  /* 0x00000021202e7211 */ /* 0x000fe200078ec0ff */
[----:B------:R-:W-:Y:S01]  /*24f0*/  FMUL R43, R0, 1.4426950216293334961 ;  /* 0x3fb8aa3b002b7820 */ /* 0x000fe20000400000 */
[C---:B------:R-:W-:Y:S01]  /*2500*/  LEA R0, R3.reuse, R40, 0x6 ;  /* 0x0000002803007211 */ /* 0x040fe200078e30ff */
[----:B------:R-:W-:Y:S01]  /*2510*/  FMUL R42, R38, 1.4426950216293334961 ;  /* 0x3fb8aa3b262a7820 */ /* 0x000fe20000400000 */
[----:B------:R-:W-:-:S02]  /*2520*/  LEA R51, R3, R46, 0x2 ;  /* 0x0000002e03337211 */ /* 0x000fc400078e10ff */
[----:B------:R-:W-:Y:S01]  /*2530*/  FSETP.GEU.AND P5, PT, R43, -126, PT ;  /* 0xc2fc00002b00780b */ /* 0x000fe20003fae000 */
[----:B------:R-:W1:Y:S01]  /*2540*/  LDS.64 R40, [R0] ;  /* 0x0000000000287984 */ /* 0x000e620000000a00 */
[----:B------:R-:W-:-:S03]  /*2550*/  FSETP.GEU.AND P3, PT, R42, -126, PT ;  /* 0xc2fc00002a00780b */ /* 0x000fc60003f6e000 */
[----:B------:R-:W2:Y:S04]  /*2560*/  LDS.64 R38, [R0+0x8] ;  /* 0x0000080000267984 */ /* 0x000ea80000000a00 */
[----:B------:R-:W3:Y:S04]  /*2570*/  LDS.64 R32, [R0+0x10] ;  /* 0x0000100000207984 */ /* 0x000ee80000000a00 */
[----:B------:R-:W-:Y:S01]  /*2580*/  @!P5 FMUL R43, R43, 0.5 ;  /* 0x3f0000002b2bd820 */ /* 0x000fe20000400000 */
[----:B------:R-:W4:Y:S01]  /*2590*/  LDS R54, [R51] ;  /* 0x0000000033367984 */ /* 0x000f220000000800 */
[----:B------:R-:W-:-:S02]  /*25a0*/  @!P3 FMUL R42, R42, 0.5 ;  /* 0x3f0000002a2ab820 */ /* 0x000fc40000400000 */
[----:B------:R-:W1:Y:S08]  /*25b0*/  MUFU.EX2 R50, R43 ;  /* 0x0000002b00327308 */ /* 0x000e700000000800 */
[----:B------:R1:W2:Y:S02]  /*25c0*/  MUFU.EX2 R49, R42 ;  /* 0x0000002a00317308 */ /* 0x0002a40000000800 */
[----:B-1----:R-:W-:Y:S01]  /*25d0*/  @!P5 FMUL R50, R50, R50 ;  /* 0x000000323232d220 */ /* 0x002fe20000400000 */
[----:B------:R-:W1:Y:S03]  /*25e0*/  LDS.64 R42, [R0+0x38] ;  /* 0x00003800002a7984 */ /* 0x000e660000000a00 */
[-C--:B------:R-:W-:Y:S01]  /*25f0*/  FMUL R44, R12, R50.reuse ;  /* 0x000000320c2c7220 */ /* 0x080fe20000400000 */
[-C--:B------:R-:W-:Y:S01]  /*2600*/  FMUL R12, R13, R50.reuse ;  /* 0x000000320d0c7220 */ /* 0x080fe20000400000 */
[-C--:B------:R-:W-:Y:S01]  /*2610*/  FMUL R13, R14, R50.reuse ;  /* 0x000000320e0d7220 */ /* 0x080fe20000400000 */
[-C--:B------:R-:W-:Y:S01]  /*2620*/  FMUL R14, R15, R50.reuse ;  /* 0x000000320f0e7220 */ /* 0x080fe20000400000 */
[----:B--2---:R-:W-:Y:S01]  /*2630*/  @!P3 FMUL R49, R49, R49 ;  /* 0x000000313131b220 */ /* 0x004fe20000400000 */
[-C--:B------:R-:W-:Y:S01]  /*2640*/  FMUL R16, R16, R50.reuse ;  /* 0x0000003210107220 */ /* 0x080fe20000400000 */
[-C--:B------:R-:W-:Y:S01]  /*2650*/  FMUL R56, R17, R50.reuse ;  /* 0x0000003211387220 */ /* 0x080fe20000400000 */
[----:B------:R-:W-:Y:S01]  /*2660*/  FMUL R17, R20, R50 ;  /* 0x0000003214117220 */ /* 0x000fe20000400000 */
[C---:B------:R-:W-:Y:S01]  /*2670*/  FFMA R44, R49.reuse, R40, R44 ;  /* 0x00000028312c7223 */ /* 0x040fe2000000002c */
[C---:B------:R-:W-:Y:S01]  /*2680*/  FFMA R45, R49.reuse, R41, R12 ;  /* 0x00000029312d7223 */ /* 0x040fe2000000000c */
[C---:B------:R-:W-:Y:S01]  /*2690*/  FFMA R46, R49.reuse, R38, R13 ;  /* 0x00000026312e7223 */ /* 0x040fe2000000000d */
[C---:B------:R-:W-:Y:S01]  /*26a0*/  FFMA R47, R49.reuse, R39, R14 ;  /* 0x00000027312f7223 */ /* 0x040fe2000000000e */
[----:B------:R-:W2:Y:S01]  /*26b0*/  LDS.64 R12, [R0+0x18] ;  /* 0x00001800000c7984 */ /* 0x000ea20000000a00 */
[----:B---3--:R-:W-:Y:S01]  /*26c0*/  FFMA R32, R49, R32, R16 ;  /* 0x0000002031207223 */ /* 0x008fe20000000010 */
[-C--:B------:R-:W-:Y:S01]  /*26d0*/  FMUL R16, R19, R50.reuse ;  /* 0x0000003213107220 */ /* 0x080fe20000400000 */
[-C--:B------:R-:W-:Y:S01]  /*26e0*/  FMUL R20, R21, R50.reuse ;  /* 0x0000003215147220 */ /* 0x080fe20000400000 */
[----:B------:R-:W3:Y:S01]  /*26f0*/  LDS.64 R14, [R0+0x20] ;  /* 0x00002000000e7984 */ /* 0x000ee20000000a00 */
[-C--:B------:R-:W-:Y:S01]  /*2700*/  FMUL R19, R22, R50.reuse ;  /* 0x0000003216137220 */ /* 0x080fe20000400000 */
        /* <DEDUP_REMOVED lines=8> */
[----:B------:R-:W-:Y:S01]  /*2790*/  FMUL R50, R27, R50 ;  /* 0x000000321b327220 */ /* 0x000fe20000400000 */
[C---:B------:R-:W-:Y:S01]  /*27a0*/  FFMA R33, R49.reuse, R33, R56 ;  /* 0x0000002131217223 */ /* 0x040fe20000000038 */
[----:B----4-:R-:W-:Y:S01]  /*27b0*/  FFMA R54, R54, R49, R31 ;  /* 0x0000003136367223 */ /* 0x010fe2000000001f */
[----:B------:R4:W-:Y:S04]  /*27c0*/  STS.64 [R0], R44 ;  /* 0x0000002c00007388 */ /* 0x0009e80000000a00 */
[----:B------:R4:W-:Y:S01]  /*27d0*/  STS.64 [R0+0x8], R46 ;  /* 0x0000082e00007388 */ /* 0x0009e20000000a00 */
[C---:B-1----:R-:W-:Y:S01]  /*27e0*/  FFMA R42, R49.reuse, R42, R23 ;  /* 0x0000002a312a7223 */ /* 0x042fe20000000017 */
[----:B------:R-:W-:-:S02]  /*27f0*/  FFMA R43, R49, R43, R50 ;  /* 0x0000002b312b7223 */ /* 0x000fc40000000032 */
[----:B------:R4:W-:Y:S04]  /*2800*/  STS.64 [R0+0x10], R32 ;  /* 0x0000102000007388 */ /* 0x0009e80000000a00 */
[----:B------:R4:W-:Y:S01]  /*2810*/  STS.64 [R0+0x38], R42 ;  /* 0x0000382a00007388 */ /* 0x0009e20000000a00 */
[C---:B--2---:R-:W-:Y:S01]  /*2820*/  FFMA R12, R49.reuse, R12, R18 ;  /* 0x0000000c310c7223 */ /* 0x044fe20000000012 */
[C---:B------:R-:W-:Y:S01]  /*2830*/  FFMA R13, R49.reuse, R13, R16 ;  /* 0x0000000d310d7223 */ /* 0x040fe20000000010 */
[C---:B---3--:R-:W-:Y:S01]  /*2840*/  FFMA R14, R49.reuse, R14, R17 ;  /* 0x0000000e310e7223 */ /* 0x048fe20000000011 */
[----:B------:R-:W-:-:S03]  /*2850*/  FFMA R15, R49, R15, R20 ;  /* 0x0000000f310f7223 */ /* 0x000fc60000000014 */
[----:B------:R4:W-:Y:S01]  /*2860*/  STS.64 [R0+0x18], R12 ;  /* 0x0000180c00007388 */ /* 0x0009e20000000a00 */
[C---:B------:R-:W-:Y:S01]  /*2870*/  FFMA R38, R49.reuse, R38, R19 ;  /* 0x0000002631267223 */ /* 0x040fe20000000013 */
[C---:B------:R-:W-:Y:S02]  /*2880*/  FFMA R39, R49.reuse, R39, R22 ;  /* 0x0000002731277223 */ /* 0x040fe40000000016 */
[----:B------:R4:W-:Y:S01]  /*2890*/  STS.64 [R0+0x20], R14 ;  /* 0x0000200e00007388 */ /* 0x0009e20000000a00 */
[C---:B------:R-:W-:Y:S01]  /*28a0*/  FFMA R40, R49.reuse, R40, R21 ;  /* 0x0000002831287223 */ /* 0x040fe20000000015 */
[----:B------:R-:W-:Y:S02]  /*28b0*/  FFMA R41, R49, R41, R24 ;  /* 0x0000002931297223 */ /* 0x000fe40000000018 */
[----:B------:R4:W-:Y:S04]  /*28c0*/  STS.64 [R0+0x28], R38 ;  /* 0x0000282600007388 */ /* 0x0009e80000000a00 */
[----:B------:R4:W-:Y:S04]  /*28d0*/  STS.64 [R0+0x30], R40 ;  /* 0x0000302800007388 */ /* 0x0009e80000000a00 */
[----:B------:R4:W-:Y:S04]  /*28e0*/  STS [R29], R48 ;  /* 0x000000301d007388 */ /* 0x0009e80000000800 */
[----:B------:R4:W-:Y:S02]  /*28f0*/  STS [R51], R54 ;  /* 0x0000003633007388 */ /* 0x0009e40000000800 */
.L_x_27:
[----:B------:R-:W-:Y:S05]  /*2900*/  BSYNC.RECONVERGENT B2 ;  /* 0x0000000000027941 */ /* 0x000fea0003800200 */
.L_x_26:
[----:B------:R-:W-:-:S05]  /*2910*/  VIADD R3, R3, 0x1 ;  /* 0x0000000103037836 */ /* 0x000fca0000000000 */
[----:B------:R-:W-:-:S13]  /*2920*/  ISETP.GE.U32.AND P3, PT, R3, R28, PT ;  /* 0x0000001c0300720c */ /* 0x000fda0003f66070 */
[----:B------:R-:W-:Y:S05]  /*2930*/  @!P3 BRA `(.L_x_29) ;  /* 0xffffffe80058b947 */ /* 0x000fea000383ffff */
[----:B------:R-:W-:Y:S05]  /*2940*/  BSYNC B1 ;  /* 0x0000000000017941 */ /* 0x000fea0003800000 */
.L_x_21:
[----:B------:R-:W-:Y:S04]  /*2950*/  BSSY B1, `(.L_x_30) ;  /* 0x000001a000017945 */ /* 0x000fe80003800000 */
[----:B------:R-:W-:Y:S05]  /*2960*/  @!P0 BRA `(.L_x_31) ;  /* 0x0000000000608947 */ /* 0x000fea0003800000 */
[----:B------:R-:W-:-:S04]  /*2970*/  DEPBAR.LE SB0, 0x0 ;  /* 0x000080000000791a */ /* 0x000fc80000000000 */
[----:B------:R-:W-:Y:S01]  /*2980*/  ISETP.NE.AND P0, PT, R30, RZ, PT ;  /* 0x000000ff1e00720c */ /* 0x000fe20003f05270 */
[----:B------:R-:W-:Y:S01]  /*2990*/  @!PT LDS RZ, [RZ] ;  /* 0x00000000fffff984 */ /* 0x000fe20000000800 */
[----:B------:R-:W-:Y:S01]  /*29a0*/  @!PT LDS RZ, [RZ] ;  /* 0x00000000fffff984 */ /* 0x000fe20000000800 */
[----:B------:R-:W-:Y:S01]  /*29b0*/  @!PT LDS RZ, [RZ] ;  /* 0x00000000fffff984 */ /* 0x000fe20000000800 */
[----:B------:R-:W-:Y:S01]  /*29c0*/  @!PT LDS RZ, [RZ] ;  /* 0x00000000fffff984 */ /* 0x000fe20000000800 */
[----:B------:R2:W-:Y:S06]  /*29d0*/  MEMBAR.SC.CTA ;  /* 0x0000000000007992 */ /* 0x0005ec0000000000 */
[----:B--2---:R2:W-:Y:S06]  /*29e0*/  MEMBAR.SC.CTA ;  /* 0x0000000000007992 */ /* 0x0045ec0000000000 */
[----:B--2---:R-:W-:Y:S04]  /*29f0*/  BSSY.RECONVERGENT B2, `(.L_x_32) ;  /* 0x000000c000027945 */ /* 0x004fe80003800200 */
[----:B------:R-:W-:Y:S05]  /*2a00*/  @P0 BRA `(.L_x_33) ;  /* 0x0000000000280947 */ /* 0x000fea0003800000 */
[----:B------:R-:W2:Y:S01]  /*2a10*/  S2UR UR5, SR_CgaCtaId ;  /* 0x00000000000579c3 */ /* 0x000ea20000008800 */
[----:B------:R-:W-:Y:S01]  /*2a20*/  UMOV UR4, 0x400 ;  /* 0x0000040000047882 */ /* 0x000fe20000000000 */
[----:B-1--4-:R-:W-:Y:S01]  /*2a30*/  SHF.L.U32 R0, R7, 0x2, RZ ;  /* 0x0000000207007819 */ /* 0x012fe200000006ff */
[----:B------:R-:W-:-:S03]  /*2a40*/  UIADD3 UR4, UPT, UPT, UR4, 0x1080, URZ ;  /* 0x0000108004047890 */ /* 0x000fc6000fffe0ff */
[----:B------:R-:W-:Y:S02]  /*2a50*/  LOP3.LUT R2, R0, 0x4, RZ, 0x3c, !PT ;  /* 0x0000000400027812 */ /* 0x000fe400078e3cff */
[----:B------:R-:W-:Y:S01]  /*2a60*/  IADD3 R0, PT, PT, R7, 0x2, RZ ;  /* 0x0000000207007810 */ /* 0x000fe20007ffe0ff */
[----:B--2---:R-:W-:-:S06]  /*2a70*/  ULEA UR4, UR5, UR4, 0x18 ;  /* 0x0000000405047291 */ /* 0x004fcc000f8ec0ff */
[----:B------:R-:W-:-:S04]  /*2a80*/  IMAD.U32 R5, RZ, RZ, UR4 ;  /* 0x00000004ff057e24 */ /* 0x000fc8000f8e00ff */
[----:B------:R-:W-:-:S05]  /*2a90*/  IMAD.IADD R3, R5, 0x1, R2 ;  /* 0x0000000105037824 */ /* 0x000fca00078e0202 */
[----:B------:R2:W-:Y:S02]  /*2aa0*/  ATOMS.EXCH RZ, [R3], R0 ;  /* 0x0000000003ff738c */ /* 0x0005e40004000000 */
.L_x_33:
[----:B------:R-:W-:Y:S05]  /*2ab0*/  BSYNC.RECONVERGENT B2 ;  /* 0x0000000000027941 */ /* 0x000fea0003800200 */
.L_x_32:
[----:B------:R-:W-:-:S03]  /*2ac0*/  UMOV UR4, 0xffffffff ;  /* 0xffffffff00047882 */ /* 0x000fc60000000000 */
[----:B------:R-:W-:Y:S05]  /*2ad0*/  BRA.DIV UR4, `(.L_x_34) ;  /* 0x0000003604107947 */ /* 0x000fea000b800000 */
[----:B------:R-:W-:Y:S01]  /*2ae0*/  NOP ;  /* 0x0000000000007918 */ /* 0x000fe20000000000 */
.L_x_31:
[----:B------:R-:W-:Y:S05]  /*2af0*/  BSYNC B1 ;  /* 0x0000000000017941 */ /* 0x000fea0003800000 */
.L_x_30:
[----:B------:R-:W-:-:S04]  /*2b00*/  IADD3 R7, PT, PT, R7, 0x1, RZ ;  /* 0x0000000107077810 */ /* 0x000fc80007ffe0ff */
[----:B------:R-:W-:-:S13]  /*2b10*/  ISETP.NE.AND P0, PT, R7, R6, PT ;  /* 0x000000060700720c */ /* 0x000fda0003f05270 */
[----:B------:R-:W-:Y:S05]  /*2b20*/  @P0 BRA `(.L_x_35) ;  /* 0xffffffe000380947 */ /* 0x000fea000383ffff */
[----:B------:R-:W-:Y:S05]  /*2b30*/  BSYNC B0 ;  /* 0x0000000000007941 */ /* 0x000fea0003800000 */
.L_x_13:
[----:B-12-4-:R-:W1:Y:S01]  /*2b40*/  S2R R0, SR_TID.X ;  /* 0x0000000000007919 */ /* 0x016e620000002100 */
[----:B------:R-:W-:Y:S01]  /*2b50*/  BSSY.RECONVERGENT B0, `(.L_x_36) ;  /* 0x0000037000007945 */ /* 0x000fe20003800200 */
[----:B------:R-:W2:Y:S01]  /*2b60*/  S2R R4, SR_CTAID.X ;  /* 0x0000000000047919 */ /* 0x000ea20000002500 */
[----:B-1----:R-:W-:-:S04]  /*2b70*/  ISETP.GE.U32.AND P0, PT, R0, 0x20, PT ;  /* 0x000000200000780c */ /* 0x002fc80003f06070 */
[----:B------:R-:W-:Y:S01]  /*2b80*/  SEL R6, RZ, 0x8, !P0 ;  /* 0x00000008ff067807 */ /* 0x000fe20004000000 */
[----:B--2---:R-:W-:-:S03]  /*2b90*/  IMAD.WIDE.U32 R4, R4, 0x400, RZ ;  /* 0x0000040004047825 */ /* 0x004fc600078e00ff */
[----:B------:R-:W-:Y:S01]  /*2ba0*/  MOV R3, R6 ;  /* 0x0000000600037202 */ /* 0x000fe20000000f00 */
[----:B-----5:R-:W-:-:S05]  /*2bb0*/  VIADD R9, R6, 0x1 ;  /* 0x0000000106097836 */ /* 0x020fca0000000000 */
[----:B------:R-:W-:-:S04]  /*2bc0*/  VIMNMX.U32 R7, PT, PT, R28, R9, !PT ;  /* 0x000000091c077248 */ /* 0x000fc80007fe0000 */
[----:B------:R-:W-:-:S04]  /*2bd0*/  LOP3.LUT R0, R7, 0x1, RZ, 0xc0, !PT ;  /* 0x0000000107007812 */ /* 0x000fc800078ec0ff */
[----:B------:R-:W-:-:S13]  /*2be0*/  ISETP.NE.U32.AND P0, PT, R0, 0x1, PT ;  /* 0x000000010000780c */ /* 0x000fda0003f05070 */
[----:B------:R-:W-:Y:S05]  /*2bf0*/  @P0 BRA `(.L_x_37) ;  /* 0x0000000000b00947 */ /* 0x000fea0003800000 */
[----:B------:R-:W-:Y:S01]  /*2c00*/  ISETP.GT.U32.AND P0, PT, R30, 0xf, PT ;  /* 0x0000000f1e00780c */ /* 0x000fe20003f04070 */
[----:B------:R-:W-:-:S12]  /*2c10*/  IMAD.MOV.U32 R3, RZ, RZ, R9 ;  /* 0x000000ffff037224 */ /* 0x000fd800078e0009 */
[----:B------:R-:W-:Y:S05]  /*2c20*/  @P0 BRA `(.L_x_37) ;  /* 0x0000000000a40947 */ /* 0x000fea0003800000 */
[----:B------:R-:W1:Y:S01]  /*2c30*/  S2UR UR5, SR_CgaCtaId ;  /* 0x00000000000579c3 */ /* 0x000e620000008800 */
[----:B------:R-:W-:Y:S01]  /*2c40*/  UMOV UR4, 0x400 ;  /* 0x0000040000047882 */ /* 0x000fe20000000000 */
[----:B------:R-:W-:Y:S01]  /*2c50*/  BSSY.RECONVERGENT B1, `(.L_x_38) ;  /* 0x0000014000017945 */ /* 0x000fe20003800200 */
[----:B------:R-:W-:-:S04]  /*2c60*/  UIADD3 UR4, UPT, UPT, UR4, 0x40, URZ ;  /* 0x0000004004047890 */ /* 0x000fc8000fffe0ff */
[----:B-1----:R-:W-:-:S04]  /*2c70*/  ULEA UR4, UR5, UR4, 0x18 ;  /* 0x0000000405047291 */ /* 0x002fc8000f8ec0ff */
[----:B------:R-:W-:-:S06]  /*2c80*/  UIADD3 UR5, UPT, UPT, UR4, 0x20, URZ ;  /* 0x0000002004057890 */ /* 0x000fcc000fffe0ff */
[----:B------:R-:W-:Y:S01]  /*2c90*/  MOV R0, UR5 ;  /* 0x0000000500007c02 */ /* 0x000fe20008000f00 */
[----:B------:R-:W-:-:S06]  /*2ca0*/  @!P4 IMAD R0, RZ, RZ, UR4 ;  /* 0x00000004ff00ce24 */ /* 0x000fcc000f8e02ff */
[----:B------:R-:W1:Y:S02]  /*2cb0*/  LDS R0, [R0] ;  /* 0x0000000000007984 */ /* 0x000e640000000800 */
[----:B-1----:R-:W-:-:S05]  /*2cc0*/  FADD R11, R0, 9.9999999747524270788e-07 ;  /* 0x358637bd000b7421 */ /* 0x002fca0000000000 */
[----:B------:R-:W-:-:S04]  /*2cd0*/  IADD3 R2, PT, PT, R11, 0x1800000, RZ ;  /* 0x018000000b027810 */ /* 0x000fc80007ffe0ff */
[----:B------:R-:W-:-:S04]  /*2ce0*/  LOP3.LUT R2, R2, 0x7f800000, RZ, 0xc0, !PT ;  /* 0x7f80000002027812 */ /* 0x000fc800078ec0ff */
[----:B------:R-:W-:-:S13]  /*2cf0*/  ISETP.GT.U32.AND P0, PT, R2, 0x1ffffff, PT ;  /* 0x01ffffff0200780c */ /* 0x000fda0003f04070 */
[----:B------:R-:W-:Y:S05]  /*2d00*/  @P0 BRA `(.L_x_39) ;  /* 0x0000000000100947 */ /* 0x000fea0003800000 */
[----:B------:R-:W-:Y:S01]  /*2d10*/  IMAD.MOV.U32 R2, RZ, RZ, R11 ;  /* 0x000000ffff027224 */ /* 0x000fe200078e000b */
[----:B------:R-:W-:-:S07]  /*2d20*/  MOV R18, 0x2d40 ;  /* 0x00002d4000127802 */ /* 0x000fce0000000f00 */
[----:B------:R-:W-:Y:S05]  /*2d30*/  CALL.REL.NOINC `($__internal_0_$__cuda_sm20_rcp_rn_f32_slowpath) ;  /* 0x0000003000947944 */ /* 0x000fea0003c00000 */
[----:B------:R-:W-:Y:S05]  /*2d40*/  BRA `(.L_x_40) ;  /* 0x0000000000107947 */ /* 0x000fea0003800000 */
.L_x_39:
[----:B------:R-:W1:Y:S02]  /*2d50*/  MUFU.RCP R0, R11 ;  /* 0x0000000b00007308 */ /* 0x000e640000001000 */
[----:B-1----:R-:W-:-:S04]  /*2d60*/  FFMA R2, R11, R0, -1 ;  /* 0xbf8000000b027423 */ /* 0x002fc80000000000 */
[----:B------:R-:W-:-:S04]  /*2d70*/  FADD.FTZ R9, -R2, -RZ ;  /* 0x800000ff02097221 */ /* 0x000fc80000010100 */
[----:B------:R-:W-:-:S07]  /*2d80*/  FFMA R0, R0, R9, R0 ;  /* 0x0000000900007223 */ /* 0x000fce0000000000 */
.L_x_40:
[----:B------:R-:W-:Y:S05]  /*2d90*/  BSYNC.RECONVERGENT B1 ;  /* 0x0000000000017941 */ /* 0x000fea0003800200 */
.L_x_38:
[----:B------:R-:W1:Y:S01]  /*2da0*/  S2UR UR5, SR_CgaCtaId ;  /* 0x00000000000579c3 */ /* 0x000e620000008800 */
[----:B------:R-:W-:Y:S01]  /*2db0*/  UMOV UR4, 0x400 ;  /* 0x0000040000047882 */ /* 0x000fe20000000000 */
[----:B------:R-:W-:Y:S01]  /*2dc0*/  R2UR UR6, R52 ;  /* 0x00000000340672ca */ /* 0x000fe200000e0000 */
[----:B------:R-:W-:Y:S01]  /*2dd0*/  UIADD3 UR4, UPT, UPT, UR4, 0x80, URZ ;  /* 0x0000008004047890 */ /* 0x000fe2000fffe0ff */
[----:B------:R-:W-:Y:S02]  /*2de0*/  R2UR UR7, R53 ;  /* 0x00000000350772ca */ /* 0x000fe400000e0000 */
[----:B------:R-:W-:Y:S01]  /*2df0*/  IADD3 R13, PT, PT, R30, 0x80, RZ ;  /* 0x000000801e0d7810 */ /* 0x000fe20007ffe0ff */
[----:B------:R-:W-:Y:S01]  /*2e00*/  @!P4 IMAD.MOV R13, RZ, RZ, R30 ;  /* 0x000000ffff0dc224 */ /* 0x000fe200078e021e */
[----:B-1----:R-:W-:-:S06]  /*2e10*/  ULEA UR4, UR5, UR4, 0x18 ;  /* 0x0000000405047291 */ /* 0x002fcc000f8ec0ff */
[----:B------:R-:W-:-:S04]  /*2e20*/  LEA R8, R30, UR4, 0x2 ;  /* 0x000000041e087c11 */ /* 0x000fc8000f8e10ff */
[----:B------:R-:W-:Y:S01]  /*2e30*/  IADD3 R2, PT, PT, R8, 0x200, RZ ;  /* 0x0000020008027810 */ /* 0x000fe20007ffe0ff */
[----:B------:R-:W-:Y:S01]  /*2e40*/  @!P4 IMAD.MOV R2, RZ, RZ, R8 ;  /* 0x000000ffff02c224 */ /* 0x000fe200078e0208 */
[----:B------:R-:W1:Y:S04]  /*2e50*/  LDCU.64 UR4, c[0x0][0x398] ;  /* 0x00007300ff0477ac */ /* 0x000e680008000a00 */
[----:B------:R-:W2:Y:S01]  /*2e60*/  LDS R11, [R2] ;  /* 0x00000000020b7984 */ /* 0x000ea20000000800 */
[----:B-1----:R-:W-:-:S04]  /*2e70*/  IADD3 R8, P0, PT, R4, UR4, RZ ;  /* 0x0000000404087c10 */ /* 0x002fc8000ff1e0ff */
[----:B------:R-:W-:-:S03]  /*2e80*/  IADD3.X R9, PT, PT, R5, UR5, RZ, P0, !PT ;  /* 0x0000000505097c10 */ /* 0x000fc600087fe4ff */
[----:B------:R-:W-:-:S04]  /*2e90*/  IMAD.WIDE.U32 R8, R13, 0x4, R8 ;  /* 0x000000040d087825 */ /* 0x000fc800078e0008 */
[----:B--2---:R-:W-:-:S05]  /*2ea0*/  FMUL R11, R11, R0 ;  /* 0x000000000b0b7220 */ /* 0x004fca0000400000 */
[----:B------:R1:W-:Y:S02]  /*2eb0*/  STG.E desc[UR6][R8.64], R11 ;  /* 0x0000000b08007986 */ /* 0x0003e4000c101906 */
.L_x_37:
[----:B------:R-:W-:Y:S05]  /*2ec0*/  BSYNC.RECONVERGENT B0 ;  /* 0x0000000000007941 */ /* 0x000fea0003800200 */
.L_x_36:
[----:B------:R-:W-:-:S04]  /*2ed0*/  IADD3 R7, PT, PT, R6, -R7, RZ ;  /* 0x8000000706077210 */ /* 0x000fc80007ffe0ff */
[----:B------:R-:W-:-:S13]  /*2ee0*/  ISETP.GT.U32.AND P0, PT, R7, -0x4, PT ;  /* 0xfffffffc0700780c */ /* 0x000fda0003f04070 */
[----:B------:R-:W-:Y:S05]  /*2ef0*/  @P0 EXIT ;  /* 0x000000000000094d */ /* 0x000fea0003800000 */
[----:B------:R-:W2:Y:S01]  /*2f00*/  S2UR UR6, SR_CgaCtaId ;  /* 0x00000000000679c3 */ /* 0x000ea20000008800 */
[----:B------:R-:W3:Y:S01]  /*2f10*/  LDCU.64 UR8, c[0x0][0x398] ;  /* 0x00007300ff0877ac */ /* 0x000ee20008000a00 */
[----:B------:R-:W-:Y:S01]  /*2f20*/  IMAD R15, R3, 0x10, R30 ;  /* 0x00000010030f7824 */ /* 0x000fe200078e021e */
[----:B------:R-:W-:-:S03]  /*2f30*/  UMOV UR4, 0x400 ;  /* 0x0000040000047882 */ /* 0x000fc60000000000 */
[C-C-:B------:R-:W-:Y:S01]  /*2f40*/  IMAD.WIDE.U32 R6, R15.reuse, 0x4, R4.reuse ;  /* 0x000000040f067825 */ /* 0x140fe200078e0004 */
[C---:B-1----:R-:W-:Y:S01]  /*2f50*/  IADD3 R9, PT, PT, R15.reuse, 0x30, RZ ;  /* 0x000000300f097810 */ /* 0x042fe20007ffe0ff */
[----:B------:R-:W-:Y:S01]  /*2f60*/  UIADD3 UR5, UPT, UPT, UR4, 0x40, URZ ;  /* 0x0000004004057890 */ /* 0x000fe2000fffe0ff */
[C---:B------:R-:W-:Y:S01]  /*2f70*/  IADD3 R13, PT, PT, R15.reuse, 0x20, RZ ;  /* 0x000000200f0d7810 */ /* 0x040fe20007ffe0ff */
[----:B------:R-:W-:Y:S01]  /*2f80*/  VIADD R11, R15, 0x10 ;  /* 0x000000100f0b7836 */ /* 0x000fe20000000000 */
[----:B------:R-:W-:Y:S01]  /*2f90*/  UIADD3 UR4, UPT, UPT, UR4, 0x80, URZ ;  /* 0x0000008004047890 */ /* 0x000fe2000fffe0ff */
[----:B------:R-:W-:-:S04]  /*2fa0*/  IMAD.WIDE.U32 R8, R9, 0x4, R4 ;  /* 0x0000000409087825 */ /* 0x000fc800078e0004 */
[----:B------:R-:W-:Y:S01]  /*2fb0*/  IMAD.WIDE.U32 R10, R11, 0x4, R4 ;  /* 0x000000040b0a7825 */ /* 0x000fe200078e0004 */
[----:B---3--:R-:W-:-:S03]  /*2fc0*/  IADD3 R6, P0, PT, R6, UR8, RZ ;  /* 0x0000000806067c10 */ /* 0x008fc6000ff1e0ff */
[----:B------:R-:W-:Y:S01]  /*2fd0*/  IMAD.WIDE.U32 R12, R13, 0x4, R4 ;  /* 0x000000040d0c7825 */ /* 0x000fe200078e0004 */
[----:B------:R-:W-:Y:S02]  /*2fe0*/  IADD3 R8, P1, PT, R8, UR8, RZ ;  /* 0x0000000808087c10 */ /* 0x000fe4000ff3e0ff */
[----:B------:R-:W-:Y:S01]  /*2ff0*/  IADD3.X R7, PT, PT, R7, UR9, RZ, P0, !PT ;  /* 0x0000000907077c10 */ /* 0x000fe200087fe4ff */
[----:B--2---:R-:W-:Y:S01]  /*3000*/  ULEA UR4, UR6, UR4, 0x18 ;  /* 0x0000000406047291 */ /* 0x004fe2000f8ec0ff */
[----:B------:R-:W-:Y:S01]  /*3010*/  IADD3.X R9, PT, PT, R9, UR9, RZ, P1, !PT ;  /* 0x0000000909097c10 */ /* 0x000fe20008ffe4ff */
[----:B------:R-:W-:Y:S01]  /*3020*/  ULEA UR5, UR6, UR5, 0x18 ;  /* 0x0000000506057291 */ /* 0x000fe2000f8ec0ff */
[----:B------:R-:W-:Y:S02]  /*3030*/  IADD3 R4, P0, PT, R10, UR8, RZ ;  /* 0x000000080a047c10 */ /* 0x000fe4000ff1e0ff */
[----:B------:R-:W-:Y:S02]  /*3040*/  IADD3 R10, P1, PT, R12, UR8, RZ ;  /* 0x000000080c0a7c10 */ /* 0x000fe4000ff3e0ff */
[----:B------:R-:W-:-:S02]  /*3050*/  LEA R12, R15, UR4, 0x2 ;  /* 0x000000040f0c7c11 */ /* 0x000fc4000f8e10ff */
[----:B------:R-:W-:Y:S02]  /*3060*/  LEA R0, R3, UR5, 0x2 ;  /* 0x0000000503007c11 */ /* 0x000fe4000f8e10ff */
[----:B------:R-:W-:Y:S01]  /*3070*/  IADD3.X R5, PT, PT, R11, UR9, RZ, P0, !PT ;  /* 0x000000090b057c10 */ /* 0x000fe200087fe4ff */
[----:B------:R-:W-:Y:S01]  /*3080*/  VIADD R12, R12, 0x80 ;  /* 0x000000800c0c7836 */ /* 0x000fe20000000000 */
[----:B------:R-:W-:Y:S02]  /*3090*/  IADD3.X R11, PT, PT, R13, UR9, RZ, P1, !PT ;  /* 0x000000090d0b7c10 */ /* 0x000fe40008ffe4ff */
[----:B------:R-:W-:-:S07]  /*30a0*/  IADD3 R13, PT, PT, R0, 0x8, RZ ;  /* 0x00000008000d7810 */ /* 0x000fce0007ffe0ff */
.L_x_55:
[----:B------:R-:W-:Y:S01]  /*30b0*/  ISETP.GT.U32.AND P0, PT, R30, 0xf, PT ;  /* 0x0000000f1e00780c */ /* 0x000fe20003f04070 */
[----:B------:R-:W-:-:S12]  /*30c0*/  BSSY.RECONVERGENT B0, `(.L_x_41) ;  /* 0x0000056000007945 */ /* 0x000fd80003800200 */
[----:B------:R-:W-:Y:S05]  /*30d0*/  @P0 BRA `(.L_x_42) ;  /* 0x0000000400500947 */ /* 0x000fea0003800000 */
[----:B------:R-:W1:Y:S01]  /*30e0*/  LDS R0, [R13+-0x8] ;  /* 0xfffff8000d007984 */ /* 0x000e620000000800 */
[----:B------:R-:W-:Y:S01]  /*30f0*/  BSSY.RECONVERGENT B1, `(.L_x_43) ;  /* 0x000000e000017945 */ /* 0x000fe20003800200 */
[----:B-1----:R-:W-:-:S04]  /*3100*/  FADD R17, R0, 9.9999999747524270788e-07 ;  /* 0x358637bd00117421 */ /* 0x002fc80000000000 */
[----:B------:R-:W-:-:S05]  /*3110*/  VIADD R0, R17, 0x1800000 ;  /* 0x0180000011007836 */ /* 0x000fca0000000000 */
[----:B------:R-:W-:-:S04]  /*3120*/  LOP3.LUT R0, R0, 0x7f800000, RZ, 0xc0, !PT ;  /* 0x7f80000000007812 */ /* 0x000fc800078ec0ff */
[----:B------:R-:W-:-:S13]  /*3130*/  ISETP.GT.U32.AND P0, PT, R0, 0x1ffffff, PT ;  /* 0x01ffffff0000780c */ /* 0x000fda0003f04070 */
[----:B------:R-:W-:Y:S05]  /*3140*/  @P0 BRA `(.L_x_44) ;  /* 0x0000000000100947 */ /* 0x000fea0003800000 */
[----:B------:R-:W-:Y:S02]  /*3150*/  MOV R2, R17 ;  /* 0x0000001100027202 */ /* 0x000fe40000000f00 */
[----:B------:R-:W-:-:S07]  /*3160*/  MOV R18, 0x3180 ;  /* 0x0000318000127802 */ /* 0x000fce0000000f00 */
[----:B------:R-:W-:Y:S05]  /*3170*/  CALL.REL.NOINC `($__internal_0_$__cuda_sm20_rcp_rn_f32_slowpath) ;  /* 0x0000002c00847944 */ /* 0x000fea0003c00000 */
[----:B------:R-:W-:Y:S05]  /*3180*/  BRA `(.L_x_45) ;  /* 0x0000000000107947 */ /* 0x000fea0003800000 */
.L_x_44:
[----:B------:R-:W1:Y:S02]  /*3190*/  MUFU.RCP R0, R17 ;  /* 0x0000001100007308 */ /* 0x000e640000001000 */
[----:B-1----:R-:W-:-:S04]  /*31a0*/  FFMA R2, R17, R0, -1 ;  /* 0xbf80000011027423 */ /* 0x002fc80000000000 */
[----:B------:R-:W-:-:S04]  /*31b0*/  FADD.FTZ R15, -R2, -RZ ;  /* 0x800000ff020f7221 */ /* 0x000fc80000010100 */
[----:B------:R-:W-:-:S07]  /*31c0*/  FFMA R0, R0, R15, R0 ;  /* 0x0000000f00007223 */ /* 0x000fce0000000000 */
.L_x_45:
[----:B------:R-:W-:Y:S05]  /*31d0*/  BSYNC.RECONVERGENT B1 ;  /* 0x0000000000017941 */ /* 0x000fea0003800200 */
.L_x_43:
[----:B------:R-:W1:Y:S01]  /*31e0*/  LDS R2, [R13+-0x4] ;  /* 0xfffffc000d027984 */ /* 0x000e620000000800 */
[----:B------:R-:W-:Y:S01]  /*31f0*/  R2UR UR4, R52 ;  /* 0x00000000340472ca */ /* 0x000fe200000e0000 */
[----:B------:R-:W-:Y:S01]  /*3200*/  BSSY.RECONVERGENT B1, `(.L_x_46) ;  /* 0x0000012000017945 */ /* 0x000fe20003800200 */
[----:B------:R-:W-:Y:S01]  /*3210*/  R2UR UR5, R53 ;  /* 0x00000000350572ca */ /* 0x000fe200000e0000 */
[----:B------:R-:W2:Y:S01]  /*3220*/  LDS R15, [R12+-0x80] ;  /* 0xffff80000c0f7984 */ /* 0x000ea20000000800 */
[----:B-1----:R-:W-:Y:S01]  /*3230*/  FADD R17, R2, 9.9999999747524270788e-07 ;  /* 0x358637bd02117421 */ /* 0x002fe20000000000 */
[----:B--2---:R-:W-:-:S03]  /*3240*/  FMUL R15, R15, R0 ;  /* 0x000000000f0f7220 */ /* 0x004fc60000400000 */
[----:B------:R-:W-:-:S07]  /*3250*/  VIADD R0, R17, 0x1800000 ;  /* 0x0180000011007836 */ /* 0x000fce0000000000 */
[----:B------:R1:W-:Y:S01]  /*3260*/  STG.E desc[UR4][R6.64], R15 ;  /* 0x0000000f06007986 */ /* 0x0003e2000c101904 */
[----:B------:R-:W-:-:S04]  /*3270*/  LOP3.LUT R0, R0, 0x7f800000, RZ, 0xc0, !PT ;  /* 0x7f80000000007812 */ /* 0x000fc800078ec0ff */
[----:B------:R-:W-:-:S13]  /*3280*/  ISETP.GT.U32.AND P0, PT, R0, 0x1ffffff, PT ;  /* 0x01ffffff0000780c */ /* 0x000fda0003f04070 */
[----:B-1----:R-:W-:Y:S05]  /*3290*/  @P0 BRA `(.L_x_47) ;  /* 0x0000000000100947 */ /* 0x002fea0003800000 */
[----:B------:R-:W-:Y:S02]  /*32a0*/  MOV R2, R17 ;  /* 0x0000001100027202 */ /* 0x000fe40000000f00 */
[----:B------:R-:W-:-:S07]  /*32b0*/  MOV R18, 0x32d0 ;  /* 0x000032d000127802 */ /* 0x000fce0000000f00 */
[----:B------:R-:W-:Y:S05]  /*32c0*/  CALL.REL.NOINC `($__internal_0_$__cuda_sm20_rcp_rn_f32_slowpath) ;  /* 0x0000002c00307944 */ /* 0x000fea0003c00000 */
[----:B------:R-:W-:Y:S05]  /*32d0*/  BRA `(.L_x_48) ;  /* 0x0000000000107947 */ /* 0x000fea0003800000 */
.L_x_47:
[----:B------:R-:W1:Y:S02]  /*32e0*/  MUFU.RCP R0, R17 ;  /* 0x0000001100007308 */ /* 0x000e640000001000 */
[----:B-1----:R-:W-:-:S04]  /*32f0*/  FFMA R2, R17, R0, -1 ;  /* 0xbf80000011027423 */ /* 0x002fc80000000000 */
[----:B------:R-:W-:-:S04]  /*3300*/  FADD.FTZ R15, -R2, -RZ ;  /* 0x800000ff020f7221 */ /* 0x000fc80000010100 */
[----:B------:R-:W-:-:S07]  /*3310*/  FFMA R0, R0, R15, R0 ;  /* 0x0000000f00007223 */ /* 0x000fce0000000000 */
.L_x_48:
[----:B------:R-:W-:Y:S05]  /*3320*/  BSYNC.RECONVERGENT B1 ;  /* 0x0000000000017941 */ /* 0x000fea0003800200 */
.L_x_46:
[----:B------:R-:W1:Y:S01]  /*3330*/  LDS R2, [R13] ;  /* 0x000000000d027984 */ /* 0x000e620000000800 */
        /* <DEDUP_REMOVED lines=15> */
.L_x_50:
[----:B------:R-:W1:Y:S02]  /*3430*/  MUFU.RCP R0, R17 ;  /* 0x0000001100007308 */ /* 0x000e640000001000 */
[----:B-1----:R-:W-:-:S04]  /*3440*/  FFMA R2, R17, R0, -1 ;  /* 0xbf80000011027423 */ /* 0x002fc80000000000 */
[----:B------:R-:W-:-:S04]  /*3450*/  FADD.FTZ R15, -R2, -RZ ;  /* 0x800000ff020f7221 */ /* 0x000fc80000010100 */
[----:B------:R-:W-:-:S07]  /*3460*/  FFMA R0, R0, R15, R0 ;  /* 0x0000000f00007223 */ /* 0x000fce0000000000 */
.L_x_51:
[----:B------:R-:W-:Y:S05]  /*3470*/  BSYNC.RECONVERGENT B1 ;  /* 0x0000000000017941 */ /* 0x000fea0003800200 */
.L_x_49:
[----:B------:R-:W1:Y:S01]  /*3480*/  LDS R2, [R13+0x4] ;  /* 0x000004000d027984 */ /* 0x000e620000000800 */
[----:B------:R-:W-:Y:S01]  /*3490*/  R2UR UR4, R52 ;  /* 0x00000000340472ca */ /* 0x000fe200000e0000 */
[----:B------:R-:W-:Y:S01]  /*34a0*/  BSSY.RECONVERGENT B1, `(.L_x_52) ;  /* 0x0000012000017945 */ /* 0x000fe20003800200 */
[----:B------:R-:W-:Y:S01]  /*34b0*/  R2UR UR5, R53 ;  /* 0x00000000350572ca */ /* 0x000fe200000e0000 */
[----:B------:R-:W2:Y:S01]  /*34c0*/  LDS R15, [R12] ;  /* 0x000000000c0f7984 */ /* 0x000ea20000000800 */
        /* <DEDUP_REMOVED lines=11> */
.L_x_53:
[----:B------:R-:W1:Y:S02]  /*3580*/  MUFU.RCP R0, R17 ;  /* 0x0000001100007308 */ /* 0x000e640000001000 */
[----:B-1----:R-:W-:-:S04]  /*3590*/  FFMA R2, R17, R0, -1 ;  /* 0xbf80000011027423 */ /* 0x002fc80000000000 */
[----:B------:R-:W-:-:S04]  /*35a0*/  FADD.FTZ R15, -R2, -RZ ;  /* 0x800000ff020f7221 */ /* 0x000fc80000010100 */
[----:B------:R-:W-:-:S07]  /*35b0*/  FFMA R0, R0, R15, R0 ;  /* 0x0000000f00007223 */ /* 0x000fce0000000000 */
.L_x_54:
[----:B------:R-:W-:Y:S05]  /*35c0*/  BSYNC.RECONVERGENT B1 ;  /* 0x0000000000017941 */ /* 0x000fea0003800200 */
.L_x_52:
[----:B------:R-:W1:Y:S01]  /*35d0*/  LDS R15, [R12+0x40] ;  /* 0x000040000c0f7984 */ /* 0x000e620000000800 */
[----:B------:R-:W-:Y:S02]  /*35e0*/  R2UR UR4, R52 ;  /* 0x00000000340472ca */ /* 0x000fe400000e0000 */
[----:B------:R-:W-:Y:S01]  /*35f0*/  R2UR UR5, R53 ;  /* 0x00000000350572ca */ /* 0x000fe200000e0000 */
[----:B-1----:R-:W-:-:S12]  /*3600*/  FMUL R15, R15, R0 ;  /* 0x000000000f0f7220 */ /* 0x002fd80000400000 */
[----:B------:R1:W-:Y:S02]  /*3610*/  STG.E desc[UR4][R8.64], R15 ;  /* 0x0000000f08007986 */ /* 0x0003e4000c101904 */
.L_x_42:
[----:B------:R-:W-:Y:S05]  /*3620*/  BSYNC.RECONVERGENT B0 ;  /* 0x0000000000007941 */ /* 0x000fea0003800200 */
.L_x_41:
[----:B------:R-:W-:Y:S01]  /*3630*/  VIADD R3, R3, 0x4 ;  /* 0x0000000403037836 */ /* 0x000fe20000000000 */
[----:B-1----:R-:W-:Y:S01]  /*3640*/  IADD3 R8, P2, PT, R8, 0x100, RZ ;  /* 0x0000010008087810 */ /* 0x002fe20007f5e0ff */
[----:B------:R-:W-:Y:S01]  /*3650*/  VIADD R12, R12, 0x100 ;  /* 0x000001000c0c7836 */ /* 0x000fe20000000000 */
[----:B------:R-:W-:Y:S02]  /*3660*/  IADD3 R10, P4, PT, R10, 0x100, RZ ;  /* 0x000001000a0a7810 */ /* 0x000fe40007f9e0ff */
[----:B------:R-:W-:Y:S01]  /*3670*/  ISETP.GE.U32.AND P0, PT, R3, R28, PT ;  /* 0x0000001c0300720c */ /* 0x000fe20003f06070 */
[----:B------:R-:W-:Y:S01]  /*3680*/  IMAD.X R9, RZ, RZ, R9, P2 ;  /* 0x000000ffff097224 */ /* 0x000fe200010e0609 */
[----:B------:R-:W-:Y:S01]  /*3690*/  IADD3 R6, P1, PT, R6, 0x100, RZ ;  /* 0x0000010006067810 */ /* 0x000fe20007f3e0ff */
[----:B------:R-:W-:Y:S01]  /*36a0*/  IMAD.X R11, RZ, RZ, R11, P4 ;  /* 0x000000ffff0b7224 */ /* 0x000fe200020e060b */
[----:B------:R-:W-:Y:S02]  /*36b0*/  IADD3 R4, P3, PT, R4, 0x100, RZ ;  /* 0x0000010004047810 */ /* 0x000fe40007f7e0ff */
[----:B------:R-:W-:-:S02]  /*36c0*/  IADD3 R13, PT, PT, R13, 0x10, RZ ;  /* 0x000000100d0d7810 */ /* 0x000fc40007ffe0ff */
[----:B------:R-:W-:Y:S02]  /*36d0*/  IADD3.X R7, PT, PT, RZ, R7, RZ, P1, !PT ;  /* 0x00000007ff077210 */ /* 0x000fe40000ffe4ff */
[----:B------:R-:W-:-:S03]  /*36e0*/  IADD3.X R5, PT, PT, RZ, R5, RZ, P3, !PT ;  /* 0x00000005ff057210 */ /* 0x000fc60001ffe4ff */
[----:B------:R-:W-:Y:S05]  /*36f0*/  @!P0 BRA `(.L_x_55) ;  /* 0xfffffff8006c8947 */ /* 0x000fea000383ffff */
[----:B------:R-:W-:Y:S05]  /*3700*/  EXIT ;  /* 0x000000000000794d */ /* 0x000fea0003800000 */
.L_x_12:
[----:B------:R-:W-:Y:S01]  /*3710*/  BSSY B1, `(.L_x_56) ;  /* 0x0000005000017945 */ /* 0x000fe20003800000 */
[----:B------:R-:W-:-:S07]  /*3720*/  MOV R39, 0xffffffff ;  /* 0xffffffff00277802 */ /* 0x000fce0000000f00 */
[----:B-12--5:R-:W-:Y:S05]  /*3730*/  WARPSYNC.COLLECTIVE R39, `(.L_x_57) ;  /* 0x0000000027087348 */ /* 0x026fea0003c00000 */
[----:B------:R-:W-:Y:S01]  /*3740*/  NOP ;  /* 0x0000000000007918 */ /* 0x000fe20000000000 */
[----:B-12--5:R-:W-:Y:S05]  /*3750*/  ENDCOLLECTIVE ;  /* 0x000000000000791b */ /* 0x026fea0003800000 */
.L_x_57:
[----:B------:R-:W-:Y:S05]  /*3760*/  BSYNC B1 ;  /* 0x0000000000017941 */ /* 0x000fea0003800000 */
.L_x_56:
[----:B------:R-:W-:Y:S05]  /*3770*/  BRA `(.L_x_8) ;  /* 0xffffffd000e47947 */ /* 0x000fea000383ffff */
.L_x_17:
[----:B------:R-:W-:Y:S01]  /*3780*/  BSSY B1, `(.L_x_58) ;  /* 0x0000005000017945 */ /* 0x000fe20003800000 */
[----:B------:R-:W-:-:S07]  /*3790*/  MOV R39, 0xffffffff ;  /* 0xffffffff00277802 */ /* 0x000fce0000000f00 */
[----:B-1---5:R-:W-:Y:S05]  /*37a0*/  WARPSYNC.COLLECTIVE R39, `(.L_x_59) ;  /* 0x0000000027087348 */ /* 0x022fea0003c00000 */
[----:B------:R-:W-:Y:S01]  /*37b0*/  NOP ;  /* 0x0000000000007918 */ /* 0x000fe20000000000 */
[----:B-1---5:R-:W-:Y:S05]  /*37c0*/  ENDCOLLECTIVE ;  /* 0x000000000000791b */ /* 0x022fea0003800000 */
.L_x_59:
[----:B------:R-:W-:Y:S05]  /*37d0*/  BSYNC B1 ;  /* 0x0000000000017941 */ /* 0x000fea0003800000 */
.L_x_58:
[----:B------:R-:W-:Y:S05]  /*37e0*/  BRA `(.L_x_60) ;  /* 0xffffffd400487947 */ /* 0x000fea000383ffff */
.L_x_22:
[----:B------:R-:W-:Y:S01]  /*37f0*/  BSSY B2, `(.L_x_61) ;  /* 0x0000007000027945 */ /* 0x000fe20003800000 */
[----:B------:R-:W-:Y:S01]  /*3800*/  IMAD.MOV.U32 R40, RZ, RZ, 0x10 ;  /* 0x00000010ff287424 */ /* 0x000fe200078e00ff */
[----:B------:R-:W-:Y:S02]  /*3810*/  MOV R33, 0x1f ;  /* 0x0000001f00217802 */ /* 0x000fe40000000f00 */
[----:B------:R-:W-:-:S07]  /*3820*/  MOV R39, 0xffffffff ;  /* 0xffffffff00277802 */ /* 0x000fce0000000f00 */
[----:B--2--5:R-:W-:Y:S05]  /*3830*/  WARPSYNC.COLLECTIVE R39, `(.L_x_62) ;  /* 0x0000000027087348 */ /* 0x024fea0003c00000 */
[----:B------:R1:W3:Y:S02]  /*3840*/  SHFL.BFLY P3, R45, R42, R40, R33 ;  /* 0x0c0000282a2d7389 */ /* 0x0002e40000060021 */
[----:B-123-5:R-:W-:Y:S05]  /*3850*/  ENDCOLLECTIVE ;  /* 0x000000000000791b */ /* 0x02efea0003800000 */
.L_x_62:
[----:B------:R-:W-:Y:S05]  /*3860*/  BSYNC B2 ;  /* 0x0000000000027941 */ /* 0x000fea0003800000 */
.L_x_61:
[----:B------:R-:W-:Y:S01]  /*3870*/  FMNMX R42, R45, R42, !PT ;  /* 0x0000002a2d2a7209 */ /* 0x000fe20007800000 */
[----:B------:R-:W-:Y:S01]  /*3880*/  IMAD.MOV.U32 R40, RZ, RZ, 0x8 ;  /* 0x00000008ff287424 */ /* 0x000fe200078e00ff */
[----:B------:R-:W-:Y:S02]  /*3890*/  MOV R33, 0x1f ;  /* 0x0000001f00217802 */ /* 0x000fe40000000f00 */
[----:B------:R-:W-:-:S07]  /*38a0*/  MOV R39, 0xffffffff ;  /* 0xffffffff00277802 */ /* 0x000fce0000000f00 */
[----:B------:R-:W-:Y:S05]  /*38b0*/  WARPSYNC.COLLECTIVE R39, `(.L_x_63) ;  /* 0x0000000027087348 */ /* 0x000fea0003c00000 */
[----:B------:R1:W2:Y:S02]  /*38c0*/  SHFL.BFLY P3, R45, R42, R40, R33 ;  /* 0x0c0000282a2d7389 */ /* 0x0002a40000060021 */
[----:B-12---:R-:W-:Y:S05]  /*38d0*/  ENDCOLLECTIVE ;  /* 0x000000000000791b */ /* 0x006fea0003800000 */
.L_x_63:
[----:B------:R-:W-:Y:S02]  /*38e0*/  MOV R40, 0x4 ;  /* 0x0000000400287802 */ /* 0x000fe40000000f00 */
[----:B------:R-:W-:-:S05]  /*38f0*/  FMNMX R0, R42, R45, !PT ;  /* 0x0000002d2a007209 */ /* 0x000fca0007800000 */
[----:B------:R-:W-:-:S07]  /*3900*/  IMAD.MOV.U32 R42, RZ, RZ, R0 ;  /* 0x000000ffff2a7224 */ /* 0x000fce00078e0000 */
[----:B------:R-:W-:Y:S05]  /*3910*/  WARPSYNC.COLLECTIVE R39, `(.L_x_64) ;  /* 0x0000000027087348 */ /* 0x000fea0003c00000 */
[----:B------:R1:W2:Y:S02]  /*3920*/  SHFL.BFLY P3, R45, R42, R40, R33 ;  /* 0x0c0000282a2d7389 */ /* 0x0002a40000060021 */
[----:B-12---:R-:W-:Y:S05]  /*3930*/  ENDCOLLECTIVE ;  /* 0x000000000000791b */ /* 0x006fea0003800000 */
.L_x_64:
[----:B------:R-:W-:Y:S01]  /*3940*/  IMAD.MOV.U32 R40, RZ, RZ, 0x2 ;  /* 0x00000002ff287424 */ /* 0x000fe200078e00ff */
[----:B------:R-:W-:-:S04]  /*3950*/  FMNMX R12, R0, R45, !PT ;  /* 0x0000002d000c7209 */ /* 0x000fc80007800000 */
[----:B------:R-:W-:-:S07]  /*3960*/  MOV R42, R12 ;  /* 0x0000000c002a7202 */ /* 0x000fce0000000f00 */
[----:B------:R-:W-:Y:S05]  /*3970*/  WARPSYNC.COLLECTIVE R39, `(.L_x_65) ;  /* 0x0000000027087348 */ /* 0x000fea0003c00000 */
[----:B------:R1:W2:Y:S02]  /*3980*/  SHFL.BFLY P3, R45, R42, R40, R33 ;  /* 0x0c0000282a2d7389 */ /* 0x0002a40000060021 */
[----:B-12---:R-:W-:Y:S05]  /*3990*/  ENDCOLLECTIVE ;  /* 0x000000000000791b */ /* 0x006fea0003800000 */
.L_x_65:
[----:B------:R-:W-:Y:S02]  /*39a0*/  MOV R40, 0x1 ;  /* 0x0000000100287802 */ /* 0x000fe40000000f00 */
[----:B------:R-:W-:-:S04]  /*39b0*/  FMNMX R13, R12, R45, !PT ;  /* 0x0000002d0c0d7209 */ /* 0x000fc80007800000 */
[----:B------:R-:W-:-:S07]  /*39c0*/  MOV R42, R13 ;  /* 0x0000000d002a7202 */ /* 0x000fce0000000f00 */
[----:B------:R-:W-:Y:S05]  /*39d0*/  WARPSYNC.COLLECTIVE R39, `(.L_x_66) ;  /* 0x0000000027087348 */ /* 0x000fea0003c00000 */
[----:B------:R1:W2:Y:S02]  /*39e0*/  SHFL.BFLY P3, R45, R42, R40, R33 ;  /* 0x0c0000282a2d7389 */ /* 0x0002a40000060021 */
[----:B-12---:R-:W-:Y:S05]  /*39f0*/  ENDCOLLECTIVE ;  /* 0x000000000000791b */ /* 0x006fea0003800000 */
.L_x_66:
[----:B------:R-:W-:Y:S05]  /*3a00*/  BRA `(.L_x_67) ;  /* 0xffffffd8006c7947 */ /* 0x000fea000383ffff */
.L_x_25:
[----:B------:R-:W-:Y:S01]  /*3a10*/  BSSY B2, `(.L_x_68) ;  /* 0x0000007000027945 */ /* 0x000fe20003800000 */
[----:B------:R-:W-:Y:S01]  /*3a20*/  IMAD.MOV.U32 R40, RZ, RZ, 0x10 ;  /* 0x00000010ff287424 */ /* 0x000fe200078e00ff */
[----:B------:R-:W-:Y:S02]  /*3a30*/  MOV R33, 0x1f ;  /* 0x0000001f00217802 */ /* 0x000fe40000000f00 */
[----:B------:R-:W-:-:S07]  /*3a40*/  MOV R39, 0xffffffff ;  /* 0xffffffff00277802 */ /* 0x000fce0000000f00 */
[----:B-----5:R-:W-:Y:S05]  /*3a50*/  WARPSYNC.COLLECTIVE R39, `(.L_x_69) ;  /* 0x0000000027087348 */ /* 0x020fea0003c00000 */
[----:B------:R1:W2:Y:S02]  /*3a60*/  SHFL.BFLY P3, R45, R42, R40, R33 ;  /* 0x0c0000282a2d7389 */ /* 0x0002a40000060021 */
[----:B-12--5:R-:W-:Y:S05]  /*3a70*/  ENDCOLLECTIVE ;  /* 0x000000000000791b */ /* 0x026fea0003800000 */
.L_x_69:
[----:B------:R-:W-:Y:S05]  /*3a80*/  BSYNC B2 ;  /* 0x0000000000027941 */ /* 0x000fea0003800000 */
.L_x_68:
[----:B------:R-:W-:Y:S01]  /*3a90*/  IMAD.MOV.U32 R27, RZ, RZ, R45 ;  /* 0x000000ffff1b7224 */ /* 0x000fe200078e002d */
[----:B------:R-:W-:Y:S01]  /*3aa0*/  MOV R40, 0x8 ;  /* 0x0000000800287802 */ /* 0x000fe20000000f00 */
[----:B------:R-:W-:Y:S01]  /*3ab0*/  IMAD.MOV.U32 R39, RZ, RZ, -0x1 ;  /* 0xffffffffff277424 */ /* 0x000fe200078e00ff */
[----:B------:R-:W-:Y:S01]  /*3ac0*/  MOV R33, 0x1f ;  /* 0x0000001f00217802 */ /* 0x000fe20000000f00 */
[----:B------:R-:W-:-:S07]  /*3ad0*/  FADD R42, R27, R42 ;  /* 0x0000002a1b2a7221 */ /* 0x000fce0000000000 */
[----:B------:R-:W-:Y:S05]  /*3ae0*/  WARPSYNC.COLLECTIVE R39, `(.L_x_70) ;  /* 0x0000000027087348 */ /* 0x000fea0003c00000 */
[----:B------:R1:W2:Y:S02]  /*3af0*/  SHFL.BFLY P3, R45, R42, R40, R33 ;  /* 0x0c0000282a2d7389 */ /* 0x0002a40000060021 */
[----:B-12---:R-:W-:Y:S05]  /*3b00*/  ENDCOLLECTIVE ;  /* 0x000000000000791b */ /* 0x006fea0003800000 */
.L_x_70:
[----:B------:R-:W-:Y:S01]  /*3b10*/  IMAD.MOV.U32 R40, RZ, RZ, 0x4 ;  /* 0x00000004ff287424 */ /* 0x000fe200078e00ff */
[----:B------:R-:W-:-:S05]  /*3b20*/  MOV R27, R45 ;  /* 0x0000002d001b7202 */ /* 0x000fca0000000f00 */
[----:B------:R-:W-:-:S05]  /*3b30*/  FADD R32, R42, R27 ;  /* 0x0000001b2a207221 */ /* 0x000fca0000000000 */
[----:B------:R-:W-:-:S07]  /*3b40*/  MOV R42, R32 ;  /* 0x00000020002a7202 */ /* 0x000fce0000000f00 */
[----:B------:R-:W-:Y:S05]  /*3b50*/  WARPSYNC.COLLECTIVE R39, `(.L_x_71) ;  /* 0x0000000027087348 */ /* 0x000fea0003c00000 */
[----:B------:R1:W2:Y:S02]  /*3b60*/  SHFL.BFLY P3, R45, R42, R40, R33 ;  /* 0x0c0000282a2d7389 */ /* 0x0002a40000060021 */
[----:B-12---:R-:W-:Y:S05]  /*3b70*/  ENDCOLLECTIVE ;  /* 0x000000000000791b */ /* 0x006fea0003800000 */
.L_x_71:
[----:B------:R-:W-:Y:S01]  /*3b80*/  IMAD.MOV.U32 R40, RZ, RZ, 0x2 ;  /* 0x00000002ff287424 */ /* 0x000fe200078e00ff */
[----:B------:R-:W-:-:S05]  /*3b90*/  MOV R27, R45 ;  /* 0x0000002d001b7202 */ /* 0x000fca0000000f00 */
[----:B------:R-:W-:-:S05]  /*3ba0*/  FADD R32, R32, R27 ;  /* 0x0000001b20207221 */ /* 0x000fca0000000000 */
[----:B------:R-:W-:-:S07]  /*3bb0*/  MOV R42, R32 ;  /* 0x00000020002a7202 */ /* 0x000fce0000000f00 */
[----:B------:R-:W-:Y:S05]  /*3bc0*/  WARPSYNC.COLLECTIVE R39, `(.L_x_72) ;  /* 0x0000000027087348 */ /* 0x000fea0003c00000 */
[----:B------:R1:W2:Y:S02]  /*3bd0*/  SHFL.BFLY P3, R45, R42, R40, R33 ;  /* 0x0c0000282a2d7389 */ /* 0x0002a40000060021 */
[----:B-12---:R-:W-:Y:S05]  /*3be0*/  ENDCOLLECTIVE ;  /* 0x000000000000791b */ /* 0x006fea0003800000 */
.L_x_72:
[----:B------:R-:W-:Y:S01]  /*3bf0*/  IMAD.MOV.U32 R40, RZ, RZ, 0x1 ;  /* 0x00000001ff287424 */ /* 0x000fe200078e00ff */
[----:B------:R-:W-:-:S05]  /*3c00*/  MOV R27, R45 ;  /* 0x0000002d001b7202 */ /* 0x000fca0000000f00 */
[----:B------:R-:W-:-:S05]  /*3c10*/  FADD R32, R32, R27 ;  /* 0x0000001b20207221 */ /* 0x000fca0000000000 */
[----:B------:R-:W-:-:S07]  /*3c20*/  MOV R42, R32 ;  /* 0x00000020002a7202 */ /* 0x000fce0000000f00 */
[----:B------:R-:W-:Y:S05]  /*3c30*/  WARPSYNC.COLLECTIVE R39, `(.L_x_73) ;  /* 0x0000000027087348 */ /* 0x000fea0003c00000 */
[----:B------:R1:W2:Y:S02]  /*3c40*/  SHFL.BFLY P3, R45, R42, R40, R33 ;  /* 0x0c0000282a2d7389 */ /* 0x0002a40000060021 */
[----:B-12---:R-:W-:Y:S05]  /*3c50*/  ENDCOLLECTIVE ;  /* 0x000000000000791b */ /* 0x006fea0003800000 */
.L_x_73:
[----:B------:R-:W-:Y:S01]  /*3c60*/  MOV R42, R12 ;  /* 0x0000000c002a7202 */ /* 0x000fe20000000f00 */
[----:B------:R-:W-:Y:S01]  /*3c70*/  IMAD.MOV.U32 R40, RZ, RZ, 0x10 ;  /* 0x00000010ff287424 */ /* 0x000fe200078e00ff */
[----:B------:R-:W-:-:S07]  /*3c80*/  MOV R27, R45 ;  /* 0x0000002d001b7202 */ /* 0x000fce0000000f00 */
[----:B------:R-:W-:Y:S05]  /*3c90*/  WARPSYNC.COLLECTIVE R39, `(.L_x_74) ;  /* 0x0000000027087348 */ /* 0x000fea0003c00000 */
[----:B------:R1:W2:Y:S02]  /*3ca0*/  SHFL.BFLY P3, R45, R42, R40, R33 ;  /* 0x0c0000282a2d7389 */ /* 0x0002a40000060021 */
[----:B-12---:R-:W-:Y:S05]  /*3cb0*/  ENDCOLLECTIVE ;  /* 0x000000000000791b */ /* 0x006fea0003800000 */
.L_x_74:
[----:B------:R-:W-:Y:S01]  /*3cc0*/  IMAD.MOV.U32 R40, RZ, RZ, 0x8 ;  /* 0x00000008ff287424 */ /* 0x000fe200078e00ff */
[----:B------:R-:W-:-:S05]  /*3cd0*/  MOV R47, R45 ;  /* 0x0000002d002f7202 */ /* 0x000fca0000000f00 */
[----:B------:R-:W-:-:S05]  /*3ce0*/  FADD R12, R47, R12 ;  /* 0x0000000c2f0c7221 */ /* 0x000fca0000000000 */
[----:B------:R-:W-:-:S07]  /*3cf0*/  MOV R42, R12 ;  /* 0x0000000c002a7202 */ /* 0x000fce0000000f00 */
[----:B------:R-:W-:Y:S05]  /*3d00*/  WARPSYNC.COLLECTIVE R39, `(.L_x_75) ;  /* 0x0000000027087348 */ /* 0x000fea0003c00000 */
[----:B------:R1:W2:Y:S02]  /*3d10*/  SHFL.BFLY P3, R45, R42, R40, R33 ;  /* 0x0c0000282a2d7389 */ /* 0x0002a40000060021 */
[----:B-12---:R-:W-:Y:S05]  /*3d20*/  ENDCOLLECTIVE ;  /* 0x000000000000791b */ /* 0x006fea0003800000 */
.L_x_75:
[----:B------:R-:W-:Y:S01]  /*3d30*/  IMAD.MOV.U32 R40, RZ, RZ, 0x4 ;  /* 0x00000004ff287424 */ /* 0x000fe200078e00ff */
[----:B------:R-:W-:-:S05]  /*3d40*/  MOV R43, R45 ;  /* 0x0000002d002b7202 */ /* 0x000fca0000000f00 */
[----:B------:R-:W-:-:S05]  /*3d50*/  FADD R12, R12, R43 ;  /* 0x0000002b0c0c7221 */ /* 0x000fca0000000000 */
[----:B------:R-:W-:-:S07]  /*3d60*/  MOV R42, R12 ;  /* 0x0000000c002a7202 */ /* 0x000fce0000000f00 */
[----:B------:R-:W-:Y:S05]  /*3d70*/  WARPSYNC.COLLECTIVE R39, `(.L_x_76) ;  /* 0x0000000027087348 */ /* 0x000fea0003c00000 */
[----:B------:R1:W2:Y:S02]  /*3d80*/  SHFL.BFLY P3, R45, R42, R40, R33 ;  /* 0x0c0000282a2d7389 */ /* 0x0002a40000060021 */
[----:B-12---:R-:W-:Y:S05]  /*3d90*/  ENDCOLLECTIVE ;  /* 0x000000000000791b */ /* 0x006fea0003800000 */
.L_x_76:
[----:B------:R-:W-:Y:S01]  /*3da0*/  IMAD.MOV.U32 R40, RZ, RZ, 0x2 ;  /* 0x00000002ff287424 */ /* 0x000fe200078e00ff */
[----:B------:R-:W-:-:S05]  /*3db0*/  MOV R47, R45 ;  /* 0x0000002d002f7202 */ /* 0x000fca0000000f00 */
[----:B------:R-:W-:-:S05]  /*3dc0*/  FADD R12, R12, R47 ;  /* 0x0000002f0c0c7221 */ /* 0x000fca0000000000 */
[----:B------:R-:W-:-:S07]  /*3dd0*/  MOV R42, R12 ;  /* 0x0000000c002a7202 */ /* 0x000fce0000000f00 */
[----:B------:R-:W-:Y:S05]  /*3de0*/  WARPSYNC.COLLECTIVE R39, `(.L_x_77) ;  /* 0x0000000027087348 */ /* 0x000fea0003c00000 */
[----:B------:R1:W2:Y:S02]  /*3df0*/  SHFL.BFLY P3, R45, R42, R40, R33 ;  /* 0x0c0000282a2d7389 */ /* 0x0002a40000060021 */
[----:B-12---:R-:W-:Y:S05]  /*3e00*/  ENDCOLLECTIVE ;  /* 0x000000000000791b */ /* 0x006fea0003800000 */
.L_x_77:
[----:B------:R-:W-:Y:S01]  /*3e10*/  IMAD.MOV.U32 R40, RZ, RZ, 0x1 ;  /* 0x00000001ff287424 */ /* 0x000fe200078e00ff */
[----:B------:R-:W-:-:S05]  /*3e20*/  MOV R49, R45 ;  /* 0x0000002d00317202 */ /* 0x000fca0000000f00 */
[----:B------:R-:W-:-:S05]  /*3e30*/  FADD R31, R12, R49 ;  /* 0x000000310c1f7221 */ /* 0x000fca0000000000 */
[----:B------:R-:W-:-:S07]  /*3e40*/  MOV R42, R31 ;  /* 0x0000001f002a7202 */ /* 0x000fce0000000f00 */
[----:B------:R-:W-:Y:S05]  /*3e50*/  WARPSYNC.COLLECTIVE R39, `(.L_x_78) ;  /* 0x0000000027087348 */ /* 0x000fea0003c00000 */
[----:B------:R1:W2:Y:S02]  /*3e60*/  SHFL.BFLY P3, R45, R42, R40, R33 ;  /* 0x0c0000282a2d7389 */ /* 0x0002a40000060021 */
[----:B-12---:R-:W-:Y:S05]  /*3e70*/  ENDCOLLECTIVE ;  /* 0x000000000000791b */ /* 0x006fea0003800000 */
.L_x_78:
[----:B------:R-:W-:Y:S01]  /*3e80*/  MOV R42, R13 ;  /* 0x0000000d002a7202 */ /* 0x000fe20000000f00 */
[----:B------:R-:W-:Y:S01]  /*3e90*/  IMAD.MOV.U32 R40, RZ, RZ, 0x10 ;  /* 0x00000010ff287424 */ /* 0x000fe200078e00ff */
[----:B------:R-:W-:-:S07]  /*3ea0*/  MOV R12, R45 ;  /* 0x0000002d000c7202 */ /* 0x000fce0000000f00 */
[----:B------:R-:W-:Y:S05]  /*3eb0*/  WARPSYNC.COLLECTIVE R39, `(.L_x_79) ;  /* 0x0000000027087348 */ /* 0x000fea0003c00000 */
[----:B------:R1:W2:Y:S02]  /*3ec0*/  SHFL.BFLY P3, R45, R42, R40, R33 ;  /* 0x0c0000282a2d7389 */ /* 0x0002a40000060021 */
[----:B-12---:R-:W-:Y:S05]  /*3ed0*/  ENDCOLLECTIVE ;  /* 0x000000000000791b */ /* 0x006fea0003800000 */
.L_x_79:
[----:B------:R-:W-:Y:S01]  /*3ee0*/  FADD R12, R31, R12 ;  /* 0x0000000c1f0c7221 */ /* 0x000fe20000000000 */
[----:B------:R-:W-:Y:S01]  /*3ef0*/  IMAD.MOV.U32 R40, RZ, RZ, 0x8 ;  /* 0x00000008ff287424 */ /* 0x000fe200078e00ff */
[----:B------:R-:W-:-:S05]  /*3f00*/  MOV R50, R45 ;  /* 0x0000002d00327202 */ /* 0x000fca0000000f00 */
[----:B------:R-:W-:-:S05]  /*3f10*/  FADD R13, R50, R13 ;  /* 0x0000000d320d7221 */ /* 0x000fca0000000000 */
[----:B------:R-:W-:-:S07]  /*3f20*/  MOV R42, R13 ;  /* 0x0000000d002a7202 */ /* 0x000fce0000000f00 */
[----:B------:R-:W-:Y:S05]  /*3f30*/  WARPSYNC.COLLECTIVE R39, `(.L_x_80) ;  /* 0x0000000027087348 */ /* 0x000fea0003c00000 */
[----:B------:R1:W2:Y:S02]  /*3f40*/  SHFL.BFLY P3, R45, R42, R40, R33 ;  /* 0x0c0000282a2d7389 */ /* 0x0002a40000060021 */
[----:B-12---:R-:W-:Y:S05]  /*3f50*/  ENDCOLLECTIVE ;  /* 0x000000000000791b */ /* 0x006fea0003800000 */
.L_x_80:
[----:B------:R-:W-:Y:S01]  /*3f60*/  IMAD.MOV.U32 R40, RZ, RZ, 0x4 ;  /* 0x00000004ff287424 */ /* 0x000fe200078e00ff */
[----:B------:R-:W-:-:S05]  /*3f70*/  MOV R54, R45 ;  /* 0x0000002d00367202 */ /* 0x000fca0000000f00 */
[----:B------:R-:W-:-:S05]  /*3f80*/  FADD R13, R13, R54 ;  /* 0x000000360d0d7221 */ /* 0x000fca0000000000 */
[----:B------:R-:W-:-:S07]  /*3f90*/  MOV R42, R13 ;  /* 0x0000000d002a7202 */ /* 0x000fce0000000f00 */
[----:B------:R-:W-:Y:S05]  /*3fa0*/  WARPSYNC.COLLECTIVE R39, `(.L_x_81) ;  /* 0x0000000027087348 */ /* 0x000fea0003c00000 */
[----:B------:R1:W2:Y:S02]  /*3fb0*/  SHFL.BFLY P3, R45, R42, R40, R33 ;  /* 0x0c0000282a2d7389 */ /* 0x0002a40000060021 */
[----:B-12---:R-:W-:Y:S05]  /*3fc0*/  ENDCOLLECTIVE ;  /* 0x000000000000791b */ /* 0x006fea0003800000 */
.L_x_81:
[----:B------:R-:W-:Y:S01]  /*3fd0*/  IMAD.MOV.U32 R40, RZ, RZ, 0x2 ;  /* 0x00000002ff287424 */ /* 0x000fe200078e00ff */
[----:B------:R-:W-:-:S05]  /*3fe0*/  MOV R38, R45 ;  /* 0x0000002d00267202 */ /* 0x000fca0000000f00 */
[----:B------:R-:W-:-:S05]  /*3ff0*/  FADD R13, R13, R38 ;  /* 0x000000260d0d7221 */ /* 0x000fca0000000000 */
[----:B------:R-:W-:-:S07]  /*4000*/  MOV R42, R13 ;  /* 0x0000000d002a7202 */ /* 0x000fce0000000f00 */
[----:B------:R-:W-:Y:S05]  /*4010*/  WARPSYNC.COLLECTIVE R39, `(.L_x_82) ;  /* 0x0000000027087348 */ /* 0x000fea0003c00000 */
[----:B------:R1:W2:Y:S02]  /*4020*/  SHFL.BFLY P3, R45, R42, R40, R33 ;  /* 0x0c0000282a2d7389 */ /* 0x0002a40000060021 */
[----:B-12---:R-:W-:Y:S05]  /*4030*/  ENDCOLLECTIVE ;  /* 0x000000000000791b */ /* 0x006fea0003800000 */
.L_x_82:
[----:B------:R-:W-:Y:S01]  /*4040*/  IMAD.MOV.U32 R40, RZ, RZ, 0x1 ;  /* 0x00000001ff287424 */ /* 0x000fe200078e00ff */
[----:B------:R-:W-:-:S05]  /*4050*/  MOV R48, R45 ;  /* 0x0000002d00307202 */ /* 0x000fca0000000f00 */
[----:B------:R-:W-:-:S05]  /*4060*/  FADD R38, R13, R48 ;  /* 0x000000300d267221 */ /* 0x000fca0000000000 */
[----:B------:R-:W-:-:S07]  /*4070*/  MOV R42, R38 ;  /* 0x00000026002a7202 */ /* 0x000fce0000000f00 */
[----:B------:R-:W-:Y:S05]  /*4080*/  WARPSYNC.COLLECTIVE R39, `(.L_x_83) ;  /* 0x0000000027087348 */ /* 0x000fea0003c00000 */
[----:B------:R1:W2:Y:S02]  /*4090*/  SHFL.BFLY P3, R45, R42, R40, R33 ;  /* 0x0c0000282a2d7389 */ /* 0x0002a40000060021 */
[----:B-12---:R-:W-:Y:S05]  /*40a0*/  ENDCOLLECTIVE ;  /* 0x000000000000791b */ /* 0x006fea0003800000 */
.L_x_83:
[----:B------:R-:W-:Y:S01]  /*40b0*/  MOV R42, R51 ;  /* 0x00000033002a7202 */ /* 0x000fe20000000f00 */
[----:B------:R-:W-:Y:S01]  /*40c0*/  IMAD.MOV.U32 R40, RZ, RZ, 0x10 ;  /* 0x00000010ff287424 */ /* 0x000fe200078e00ff */
[----:B------:R-:W-:-:S07]  /*40d0*/  MOV R13, R45 ;  /* 0x0000002d000d7202 */ /* 0x000fce0000000f00 */
[----:B------:R-:W-:Y:S05]  /*40e0*/  WARPSYNC.COLLECTIVE R39, `(.L_x_84) ;  /* 0x0000000027087348 */ /* 0x000fea0003c00000 */
[----:B------:R1:W2:Y:S02]  /*40f0*/  SHFL.BFLY P3, R45, R42, R40, R33 ;  /* 0x0c0000282a2d7389 */ /* 0x0002a40000060021 */
[----:B-12---:R-:W-:Y:S05]  /*4100*/  ENDCOLLECTIVE ;  /* 0x000000000000791b */ /* 0x006fea0003800000 */
.L_x_84:
        /* <DEDUP_REMOVED lines=8> */
.L_x_85:
[----:B------:R-:W-:Y:S01]  /*4190*/  IMAD.MOV.U32 R40, RZ, RZ, 0x4 ;  /* 0x00000004ff287424 */ /* 0x000fe200078e00ff */
[----:B------:R-:W-:-:S05]  /*41a0*/  MOV R14, R45 ;  /* 0x0000002d000e7202 */ /* 0x000fca0000000f00 */
[----:B------:R-:W-:-:S05]  /*41b0*/  FADD R51, R51, R14 ;  /* 0x0000000e33337221 */ /* 0x000fca0000000000 */
[----:B------:R-:W-:-:S07]  /*41c0*/  MOV R42, R51 ;  /* 0x00000033002a7202 */ /* 0x000fce0000000f00 */
[----:B------:R-:W-:Y:S05]  /*41d0*/  WARPSYNC.COLLECTIVE R39, `(.L_x_86) ;  /* 0x0000000027087348 */ /* 0x000fea0003c00000 */
[----:B------:R1:W2:Y:S02]  /*41e0*/  SHFL.BFLY P3, R45, R42, R40, R33 ;  /* 0x0c0000282a2d7389 */ /* 0x0002a40000060021 */
[----:B-12---:R-:W-:Y:S05]  /*41f0*/  ENDCOLLECTIVE ;  /* 0x000000000000791b */ /* 0x006fea0003800000 */
.L_x_86:
[----:B------:R-:W-:Y:S01]  /*4200*/  IMAD.MOV.U32 R40, RZ, RZ, 0x2 ;  /* 0x00000002ff287424 */ /* 0x000fe200078e00ff */
[----:B------:R-:W-:-:S05]  /*4210*/  MOV R14, R45 ;  /* 0x0000002d000e7202 */ /* 0x000fca0000000f00 */
[----:B------:R-:W-:-:S05]  /*4220*/  FADD R51, R51, R14 ;  /* 0x0000000e33337221 */ /* 0x000fca0000000000 */
[----:B------:R-:W-:-:S07]  /*4230*/  MOV R42, R51 ;  /* 0x00000033002a7202 */ /* 0x000fce0000000f00 */
[----:B------:R-:W-:Y:S05]  /*4240*/  WARPSYNC.COLLECTIVE R39, `(.L_x_87) ;  /* 0x0000000027087348 */ /* 0x000fea0003c00000 */
[----:B------:R1:W2:Y:S02]  /*4250*/  SHFL.BFLY P3, R45, R42, R40, R33 ;  /* 0x0c0000282a2d7389 */ /* 0x0002a40000060021 */
[----:B-12---:R-:W-:Y:S05]  /*4260*/  ENDCOLLECTIVE ;  /* 0x000000000000791b */ /* 0x006fea0003800000 */
.L_x_87:
[----:B------:R-:W-:Y:S01]  /*4270*/  IMAD.MOV.U32 R40, RZ, RZ, 0x1 ;  /* 0x00000001ff287424 */ /* 0x000fe200078e00ff */
[----:B------:R-:W-:-:S05]  /*4280*/  MOV R14, R45 ;  /* 0x0000002d000e7202 */ /* 0x000fca0000000f00 */
[----:B------:R-:W-:-:S05]  /*4290*/  FADD R51, R51, R14 ;  /* 0x0000000e33337221 */ /* 0x000fca0000000000 */
[----:B------:R-:W-:-:S07]  /*42a0*/  MOV R42, R51 ;  /* 0x00000033002a7202 */ /* 0x000fce0000000f00 */
[----:B------:R-:W-:Y:S05]  /*42b0*/  WARPSYNC.COLLECTIVE R39, `(.L_x_88) ;  /* 0x0000000027087348 */ /* 0x000fea0003c00000 */
[----:B------:R1:W2:Y:S02]  /*42c0*/  SHFL.BFLY P3, R45, R42, R40, R33 ;  /* 0x0c0000282a2d7389 */ /* 0x0002a40000060021 */
[----:B-12---:R-:W-:Y:S05]  /*42d0*/  ENDCOLLECTIVE ;  /* 0x000000000000791b */ /* 0x006fea0003800000 */
.L_x_88:
[----:B------:R-:W-:Y:S01]  /*42e0*/  MOV R42, R15 ;  /* 0x0000000f002a7202 */ /* 0x000fe20000000f00 */
[----:B------:R-:W-:Y:S01]  /*42f0*/  IMAD.MOV.U32 R40, RZ, RZ, 0x10 ;  /* 0x00000010ff287424 */ /* 0x000fe200078e00ff */
[----:B------:R-:W-:-:S07]  /*4300*/  MOV R14, R45 ;  /* 0x0000002d000e7202 */ /* 0x000fce0000000f00 */
[----:B------:R-:W-:Y:S05]  /*4310*/  WARPSYNC.COLLECTIVE R39, `(.L_x_89) ;  /* 0x0000000027087348 */ /* 0x000fea0003c00000 */
[----:B------:R1:W2:Y:S02]  /*4320*/  SHFL.BFLY P3, R45, R42, R40, R33 ;  /* 0x0c0000282a2d7389 */ /* 0x0002a40000060021 */
[----:B-12---:R-:W-:Y:S05]  /*4330*/  ENDCOLLECTIVE ;  /* 0x000000000000791b */ /* 0x006fea0003800000 */
.L_x_89:
        /* <DEDUP_REMOVED lines=8> */
.L_x_90:
[----:B------:R-:W-:Y:S01]  /*43c0*/  IMAD.MOV.U32 R40, RZ, RZ, 0x4 ;  /* 0x00000004ff287424 */ /* 0x000fe200078e00ff */
[----:B------:R-:W-:-:S05]  /*43d0*/  MOV R48, R45 ;  /* 0x0000002d00307202 */ /* 0x000fca0000000f00 */
[----:B------:R-:W-:-:S05]  /*43e0*/  FADD R15, R15, R48 ;  /* 0x000000300f0f7221 */ /* 0x000fca0000000000 */
[----:B------:R-:W-:-:S07]  /*43f0*/  MOV R42, R15 ;  /* 0x0000000f002a7202 */ /* 0x000fce0000000f00 */
[----:B------:R-:W-:Y:S05]  /*4400*/  WARPSYNC.COLLECTIVE R39, `(.L_x_91) ;  /* 0x0000000027087348 */ /* 0x000fea0003c00000 */
[----:B------:R1:W2:Y:S02]  /*4410*/  SHFL.BFLY P3, R45, R42, R40, R33 ;  /* 0x0c0000282a2d7389 */ /* 0x0002a40000060021 */
[----:B-12---:R-:W-:Y:S05]  /*4420*/  ENDCOLLECTIVE ;  /* 0x000000000000791b */ /* 0x006fea0003800000 */
.L_x_91:
[----:B------:R-:W-:Y:S01]  /*4430*/  IMAD.MOV.U32 R40, RZ, RZ, 0x2 ;  /* 0x00000002ff287424 */ /* 0x000fe200078e00ff */
[----:B------:R-:W-:-:S05]  /*4440*/  MOV R44, R45 ;  /* 0x0000002d002c7202 */ /* 0x000fca0000000f00 */
[----:B------:R-:W-:-:S05]  /*4450*/  FADD R15, R15, R44 ;  /* 0x0000002c0f0f7221 */ /* 0x000fca0000000000 */
[----:B------:R-:W-:-:S07]  /*4460*/  MOV R42, R15 ;  /* 0x0000000f002a7202 */ /* 0x000fce0000000f00 */
[----:B------:R-:W-:Y:S05]  /*4470*/  WARPSYNC.COLLECTIVE R39, `(.L_x_92) ;  /* 0x0000000027087348 */ /* 0x000fea0003c00000 */
[----:B------:R1:W2:Y:S02]  /*4480*/  SHFL.BFLY P3, R45, R42, R40, R33 ;  /* 0x0c0000282a2d7389 */ /* 0x0002a40000060021 */
[----:B-12---:R-:W-:Y:S05]  /*4490*/  ENDCOLLECTIVE ;  /* 0x000000000000791b */ /* 0x006fea0003800000 */
.L_x_92:
[----:B------:R-:W-:Y:S01]  /*44a0*/  IMAD.MOV.U32 R40, RZ, RZ, 0x1 ;  /* 0x00000001ff287424 */ /* 0x000fe200078e00ff */
[----:B------:R-:W-:-:S05]  /*44b0*/  MOV R46, R45 ;  /* 0x0000002d002e7202 */ /* 0x000fca0000000f00 */
[----:B------:R-:W-:-:S05]  /*44c0*/  FADD R15, R15, R46 ;  /* 0x0000002e0f0f7221 */ /* 0x000fca0000000000 */
[----:B------:R-:W-:-:S07]  /*44d0*/  MOV R42, R15 ;  /* 0x0000000f002a7202 */ /* 0x000fce0000000f00 */
[----:B------:R-:W-:Y:S05]  /*44e0*/  WARPSYNC.COLLECTIVE R39, `(.L_x_93) ;  /* 0x0000000027087348 */ /* 0x000fea0003c00000 */
[----:B------:R1:W2:Y:S02]  /*44f0*/  SHFL.BFLY P3, R45, R42, R40, R33 ;  /* 0x0c0000282a2d7389 */ /* 0x0002a40000060021 */
[----:B-12---:R-:W-:Y:S05]  /*4500*/  ENDCOLLECTIVE ;  /* 0x000000000000791b */ /* 0x006fea0003800000 */
.L_x_93:
[----:B------:R-:W-:Y:S01]  /*4510*/  MOV R42, R16 ;  /* 0x00000010002a7202 */ /* 0x000fe20000000f00 */
[----:B------:R-:W-:Y:S01]  /*4520*/  IMAD.MOV.U32 R40, RZ, RZ, 0x10 ;  /* 0x00000010ff287424 */ /* 0x000fe200078e00ff */
[----:B------:R-:W-:-:S07]  /*4530*/  MOV R56, R45 ;  /* 0x0000002d00387202 */ /* 0x000fce0000000f00 */
[----:B------:R-:W-:Y:S05]  /*4540*/  WARPSYNC.COLLECTIVE R39, `(.L_x_94) ;  /* 0x0000000027087348 */ /* 0x000fea0003c00000 */
[----:B------:R1:W2:Y:S02]  /*4550*/  SHFL.BFLY P3, R45, R42, R40, R33 ;  /* 0x0c0000282a2d7389 */ /* 0x0002a40000060021 */
[----:B-12---:R-:W-:Y:S05]  /*4560*/  ENDCOLLECTIVE ;  /* 0x000000000000791b */ /* 0x006fea0003800000 */
.L_x_94:
        /* <DEDUP_REMOVED lines=8> */
.L_x_95:
[----:B------:R-:W-:Y:S01]  /*45f0*/  IMAD.MOV.U32 R40, RZ, RZ, 0x4 ;  /* 0x00000004ff287424 */ /* 0x000fe200078e00ff */
[----:B------:R-:W-:-:S05]  /*4600*/  MOV R41, R45 ;  /* 0x0000002d00297202 */ /* 0x000fca0000000f00 */
[----:B------:R-:W-:-:S05]  /*4610*/  FADD R16, R16, R41 ;  /* 0x0000002910107221 */ /* 0x000fca0000000000 */
[----:B------:R-:W-:-:S07]  /*4620*/  MOV R42, R16 ;  /* 0x00000010002a7202 */ /* 0x000fce0000000f00 */
[----:B------:R-:W-:Y:S05]  /*4630*/  WARPSYNC.COLLECTIVE R39, `(.L_x_96) ;  /* 0x0000000027087348 */ /* 0x000fea0003c00000 */
[----:B------:R1:W2:Y:S02]  /*4640*/  SHFL.BFLY P3, R45, R42, R40, R33 ;  /* 0x0c0000282a2d7389 */ /* 0x0002a40000060021 */
[----:B-12---:R-:W-:Y:S05]  /*4650*/  ENDCOLLECTIVE ;  /* 0x000000000000791b */ /* 0x006fea0003800000 */
.L_x_96:
[----:B------:R-:W-:Y:S01]  /*4660*/  IMAD.MOV.U32 R40, RZ, RZ, 0x2 ;  /* 0x00000002ff287424 */ /* 0x000fe200078e00ff */
[----:B------:R-:W-:-:S05]  /*4670*/  MOV R31, R45 ;  /* 0x0000002d001f7202 */ /* 0x000fca0000000f00 */
[----:B------:R-:W-:-:S05]  /*4680*/  FADD R16, R16, R31 ;  /* 0x0000001f10107221 */ /* 0x000fca0000000000 */
[----:B------:R-:W-:-:S07]  /*4690*/  MOV R42, R16 ;  /* 0x00000010002a7202 */ /* 0x000fce0000000f00 */
[----:B------:R-:W-:Y:S05]  /*46a0*/  WARPSYNC.COLLECTIVE R39, `(.L_x_97) ;  /* 0x0000000027087348 */ /* 0x000fea0003c00000 */
[----:B------:R1:W2:Y:S02]  /*46b0*/  SHFL.BFLY P3, R45, R42, R40, R33 ;  /* 0x0c0000282a2d7389 */ /* 0x0002a40000060021 */
[----:B-12---:R-:W-:Y:S05]  /*46c0*/  ENDCOLLECTIVE ;  /* 0x000000000000791b */ /* 0x006fea0003800000 */
.L_x_97:
[----:B------:R-:W-:Y:S01]  /*46d0*/  IMAD.MOV.U32 R40, RZ, RZ, 0x1 ;  /* 0x00000001ff287424 */ /* 0x000fe200078e00ff */
[----:B------:R-:W-:-:S05]  /*46e0*/  MOV R57, R45 ;  /* 0x0000002d00397202 */ /* 0x000fca0000000f00 */
[----:B------:R-:W-:-:S05]  /*46f0*/  FADD R16, R16, R57 ;  /* 0x0000003910107221 */ /* 0x000fca0000000000 */
[----:B------:R-:W-:-:S07]  /*4700*/  MOV R42, R16 ;  /* 0x00000010002a7202 */ /* 0x000fce0000000f00 */
[----:B------:R-:W-:Y:S05]  /*4710*/  WARPSYNC.COLLECTIVE R39, `(.L_x_98) ;  /* 0x0000000027087348 */ /* 0x000fea0003c00000 */
[----:B------:R1:W2:Y:S02]  /*4720*/  SHFL.BFLY P3, R45, R42, R40, R33 ;  /* 0x0c0000282a2d7389 */ /* 0x0002a40000060021 */
[----:B-12---:R-:W-:Y:S05]  /*4730*/  ENDCOLLECTIVE ;  /* 0x000000000000791b */ /* 0x006fea0003800000 */
.L_x_98:
[----:B------:R-:W-:Y:S01]  /*4740*/  MOV R42, R17 ;  /* 0x00000011002a7202 */ /* 0x000fe20000000f00 */
[----:B------:R-:W-:Y:S01]  /*4750*/  IMAD.MOV.U32 R40, RZ, RZ, 0x10 ;  /* 0x00000010ff287424 */ /* 0x000fe200078e00ff */
[----:B------:R-:W-:-:S07]  /*4760*/  MOV R54, R45 ;  /* 0x0000002d00367202 */ /* 0x000fce0000000f00 */
[----:B------:R-:W-:Y:S05]  /*4770*/  WARPSYNC.COLLECTIVE R39, `(.L_x_99) ;  /* 0x0000000027087348 */ /* 0x000fea0003c00000 */
[----:B------:R1:W2:Y:S02]  /*4780*/  SHFL.BFLY P3, R45, R42, R40, R33 ;  /* 0x0c0000282a2d7389 */ /* 0x0002a40000060021 */
[----:B-12---:R-:W-:Y:S05]  /*4790*/  ENDCOLLECTIVE ;  /* 0x000000000000791b */ /* 0x006fea0003800000 */
.L_x_99:
        /* <DEDUP_REMOVED lines=8> */
.L_x_100:
[----:B------:R-:W-:Y:S01]  /*4820*/  IMAD.MOV.U32 R40, RZ, RZ, 0x4 ;  /* 0x00000004ff287424 */ /* 0x000fe200078e00ff */
[----:B------:R-:W-:-:S05]  /*4830*/  MOV R44, R45 ;  /* 0x0000002d002c7202 */ /* 0x000fca0000000f00 */
[----:B------:R-:W-:-:S05]  /*4840*/  FADD R17, R17, R44 ;  /* 0x0000002c11117221 */ /* 0x000fca0000000000 */
[----:B------:R-:W-:-:S07]  /*4850*/  MOV R42, R17 ;  /* 0x00000011002a7202 */ /* 0x000fce0000000f00 */
[----:B------:R-:W-:Y:S05]  /*4860*/  WARPSYNC.COLLECTIVE R39, `(.L_x_101) ;  /* 0x0000000027087348 */ /* 0x000fea0003c00000 */
[----:B------:R1:W2:Y:S02]  /*4870*/  SHFL.BFLY P3, R45, R42, R40, R33 ;  /* 0x0c0000282a2d7389 */ /* 0x0002a40000060021 */
[----:B-12---:R-:W-:Y:S05]  /*4880*/  ENDCOLLECTIVE ;  /* 0x000000000000791b */ /* 0x006fea0003800000 */
.L_x_101:
[----:B------:R-:W-:Y:S01]  /*4890*/  MOV R40, 0x2 ;  /* 0x0000000200287802 */ /* 0x000fe20000000f00 */
[----:B------:R-:W-:-:S05]  /*48a0*/  FADD R17, R17, R45 ;  /* 0x0000002d11117221 */ /* 0x000fca0000000000 */
[----:B------:R-:W-:-:S07]  /*48b0*/  MOV R42, R17 ;  /* 0x00000011002a7202 */ /* 0x000fce0000000f00 */
[----:B------:R-:W-:Y:S05]  /*48c0*/  WARPSYNC.COLLECTIVE R39, `(.L_x_102) ;  /* 0x0000000027087348 */ /* 0x000fea0003c00000 */
[----:B------:R1:W2:Y:S02]  /*48d0*/  SHFL.BFLY P3, R45, R42, R40, R33 ;  /* 0x0c0000282a2d7389 */ /* 0x0002a40000060021 */
[----:B-12---:R-:W-:Y:S05]  /*48e0*/  ENDCOLLECTIVE ;  /* 0x000000000000791b */ /* 0x006fea0003800000 */
.L_x_102:
[----:B------:R-:W-:Y:S01]  /*48f0*/  MOV R40, 0x1 ;  /* 0x0000000100287802 */ /* 0x000fe20000000f00 */
[----:B------:R-:W-:-:S04]  /*4900*/  IMAD.MOV.U32 R58, RZ, RZ, R45 ;  /* 0x000000ffff3a7224 */ /* 0x000fc800078e002d */
[----:B------:R-:W-:-:S05]  /*4910*/  FADD R17, R17, R58 ;  /* 0x0000003a11117221 */ /* 0x000fca0000000000 */
[----:B------:R-:W-:-:S07]  /*4920*/  MOV R42, R17 ;  /* 0x00000011002a7202 */ /* 0x000fce0000000f00 */
[----:B------:R-:W-:Y:S05]  /*4930*/  WARPSYNC.COLLECTIVE R39, `(.L_x_103) ;  /* 0x0000000027087348 */ /* 0x000fea0003c00000 */
[----:B------:R1:W2:Y:S02]  /*4940*/  SHFL.BFLY P3, R45, R42, R40, R33 ;  /* 0x0c0000282a2d7389 */ /* 0x0002a40000060021 */
[----:B-12---:R-:W-:Y:S05]  /*4950*/  ENDCOLLECTIVE ;  /* 0x000000000000791b */ /* 0x006fea0003800000 */
.L_x_103:
[----:B------:R-:W-:Y:S02]  /*4960*/  MOV R42, R18 ;  /* 0x00000012002a7202 */ /* 0x000fe40000000f00 */
[----:B------:R-:W-:Y:S01]  /*4970*/  MOV R40, 0x10 ;  /* 0x0000001000287802 */ /* 0x000fe20000000f00 */
[----:B------:R-:W-:-:S07]  /*4980*/  IMAD.MOV.U32 R50, RZ, RZ, R45 ;  /* 0x000000ffff327224 */ /* 0x000fce00078e002d */
[----:B------:R-:W-:Y:S05]  /*4990*/  WARPSYNC.COLLECTIVE R39, `(.L_x_104) ;  /* 0x0000000027087348 */ /* 0x000fea0003c00000 */
[----:B------:R1:W2:Y:S02]  /*49a0*/  SHFL.BFLY P3, R45, R42, R40, R33 ;  /* 0x0c0000282a2d7389 */ /* 0x0002a40000060021 */
[----:B-12---:R-:W-:Y:S05]  /*49b0*/  ENDCOLLECTIVE ;  /* 0x000000000000791b */ /* 0x006fea0003800000 */
.L_x_104:
[----:B------:R-:W-:Y:S01]  /*49c0*/  FADD R17, R17, R50 ;  /* 0x0000003211117221 */ /* 0x000fe20000000000 */
[----:B------:R-:W-:Y:S01]  /*49d0*/  MOV R40, 0x8 ;  /* 0x0000000800287802 */ /* 0x000fe20000000f00 */
[----:B------:R-:W-:-:S04]  /*49e0*/  IMAD.MOV.U32 R41, RZ, RZ, R45 ;  /* 0x000000ffff297224 */ /* 0x000fc800078e002d */
[----:B------:R-:W-:-:S05]  /*49f0*/  FADD R18, R41, R18 ;  /* 0x0000001229127221 */ /* 0x000fca0000000000 */
[----:B------:R-:W-:-:S07]  /*4a00*/  MOV R42, R18 ;  /* 0x00000012002a7202 */ /* 0x000fce0000000f00 */
[----:B------:R-:W-:Y:S05]  /*4a10*/  WARPSYNC.COLLECTIVE R39, `(.L_x_105) ;  /* 0x0000000027087348 */ /* 0x000fea0003c00000 */
[----:B------:R1:W2:Y:S02]  /*4a20*/  SHFL.BFLY P3, R45, R42, R40, R33 ;  /* 0x0c0000282a2d7389 */ /* 0x0002a40000060021 */
[----:B-12---:R-:W-:Y:S05]  /*4a30*/  ENDCOLLECTIVE ;  /* 0x000000000000791b */ /* 0x006fea0003800000 */
.L_x_105:
[----:B------:R-:W-:Y:S01]  /*4a40*/  MOV R40, 0x4 ;  /* 0x0000000400287802 */ /* 0x000fe20000000f00 */
[----:B------:R-:W-:-:S04]  /*4a50*/  IMAD.MOV.U32 R31, RZ, RZ, R45 ;  /* 0x000000ffff1f7224 */ /* 0x000fc800078e002d */
[----:B------:R-:W-:-:S05]  /*4a60*/  FADD R18, R18, R31 ;  /* 0x0000001f12127221 */ /* 0x000fca0000000000 */
[----:B------:R-:W-:-:S07]  /*4a70*/  MOV R42, R18 ;  /* 0x00000012002a7202 */ /* 0x000fce0000000f00 */
[----:B------:R-:W-:Y:S05]  /*4a80*/  WARPSYNC.COLLECTIVE R39, `(.L_x_106) ;  /* 0x0000000027087348 */ /* 0x000fea0003c00000 */
[----:B------:R1:W2:Y:S02]  /*4a90*/  SHFL.BFLY P3, R45, R42, R40, R33 ;  /* 0x0c0000282a2d7389 */ /* 0x0002a40000060021 */
[----:B-12---:R-:W-:Y:S05]  /*4aa0*/  ENDCOLLECTIVE ;  /* 0x000000000000791b */ /* 0x006fea0003800000 */
.L_x_106:
[----:B------:R-:W-:Y:S01]  /*4ab0*/  MOV R40, 0x2 ;  /* 0x0000000200287802 */ /* 0x000fe20000000f00 */
[----:B------:R-:W-:-:S04]  /*4ac0*/  IMAD.MOV.U32 R33, RZ, RZ, R45 ;  /* 0x000000ffff217224 */ /* 0x000fc800078e002d */
[----:B------:R-:W-:Y:S01]  /*4ad0*/  FADD R18, R18, R33 ;  /* 0x0000002112127221 */ /* 0x000fe20000000000 */
[----:B------:R-:W-:-:S04]  /*4ae0*/  IMAD.MOV.U32 R33, RZ, RZ, 0x1f ;  /* 0x0000001fff217424 */ /* 0x000fc800078e00ff */
[----:B------:R-:W-:-:S07]  /*4af0*/  MOV R42, R18 ;  /* 0x00000012002a7202 */ /* 0x000fce0000000f00 */
[----:B------:R-:W-:Y:S05]  /*4b00*/  WARPSYNC.COLLECTIVE R39, `(.L_x_107) ;  /* 0x0000000027087348 */ /* 0x000fea0003c00000 */
[----:B------:R1:W2:Y:S02]  /*4b10*/  SHFL.BFLY P3, R45, R42, R40, R33 ;  /* 0x0c0000282a2d7389 */ /* 0x0002a40000060021 */
[----:B-12---:R-:W-:Y:S05]  /*4b20*/  ENDCOLLECTIVE ;  /* 0x000000000000791b */ /* 0x006fea0003800000 */
.L_x_107:
[----:B------:R-:W-:Y:S01]  /*4b30*/  IMAD.MOV.U32 R40, RZ, RZ, 0x1 ;  /* 0x00000001ff287424 */ /* 0x000fe200078e00ff */
[----:B------:R-:W-:-:S05]  /*4b40*/  MOV R55, R45 ;  /* 0x0000002d00377202 */ /* 0x000fca0000000f00 */
[----:B------:R-:W-:-:S05]  /*4b50*/  FADD R18, R18, R55 ;  /* 0x0000003712127221 */ /* 0x000fca0000000000 */
[----:B------:R-:W-:-:S07]  /*4b60*/  MOV R42, R18 ;  /* 0x00000012002a7202 */ /* 0x000fce0000000f00 */
[----:B------:R-:W-:Y:S05]  /*4b70*/  WARPSYNC.COLLECTIVE R39, `(.L_x_108) ;  /* 0x0000000027087348 */ /* 0x000fea0003c00000 */
[----:B------:R1:W2:Y:S02]  /*4b80*/  SHFL.BFLY P3, R45, R42, R40, R33 ;  /* 0x0c0000282a2d7389 */ /* 0x0002a40000060021 */
[----:B-12---:R-:W-:Y:S05]  /*4b90*/  ENDCOLLECTIVE ;  /* 0x000000000000791b */ /* 0x006fea0003800000 */
.L_x_108:
[----:B------:R-:W-:Y:S01]  /*4ba0*/  MOV R42, R19 ;  /* 0x00000013002a7202 */ /* 0x000fe20000000f00 */
[----:B------:R-:W-:Y:S01]  /*4bb0*/  IMAD.MOV.U32 R40, RZ, RZ, 0x10 ;  /* 0x00000010ff287424 */ /* 0x000fe200078e00ff */
[----:B------:R-:W-:-:S07]  /*4bc0*/  MOV R49, R45 ;  /* 0x0000002d00317202 */ /* 0x000fce0000000f00 */
[----:B------:R-:W-:Y:S05]  /*4bd0*/  WARPSYNC.COLLECTIVE R39, `(.L_x_109) ;  /* 0x0000000027087348 */ /* 0x000fea0003c00000 */
[----:B------:R1:W2:Y:S02]  /*4be0*/  SHFL.BFLY P3, R45, R42, R40, R33 ;  /* 0x0c0000282a2d7389 */ /* 0x0002a40000060021 */
[----:B-12---:R-:W-:Y:S05]  /*4bf0*/  ENDCOLLECTIVE ;  /* 0x000000000000791b */ /* 0x006fea0003800000 */
.L_x_109:
        /* <DEDUP_REMOVED lines=8> */
.L_x_110:
[----:B------:R-:W-:Y:S01]  /*4c80*/  IMAD.MOV.U32 R40, RZ, RZ, 0x4 ;  /* 0x00000004ff287424 */ /* 0x000fe200078e00ff */
[----:B------:R-:W-:-:S05]  /*4c90*/  MOV R38, R45 ;  /* 0x0000002d00267202 */ /* 0x000fca0000000f00 */
[----:B------:R-:W-:-:S05]  /*4ca0*/  FADD R19, R19, R38 ;  /* 0x0000002613137221 */ /* 0x000fca0000000000 */
[----:B------:R-:W-:-:S07]  /*4cb0*/  MOV R42, R19 ;  /* 0x00000013002a7202 */ /* 0x000fce0000000f00 */
[----:B------:R-:W-:Y:S05]  /*4cc0*/  WARPSYNC.COLLECTIVE R39, `(.L_x_111) ;  /* 0x0000000027087348 */ /* 0x000fea0003c00000 */
[----:B------:R1:W2:Y:S02]  /*4cd0*/  SHFL.BFLY P3, R45, R42, R40, R33 ;  /* 0x0c0000282a2d7389 */ /* 0x0002a40000060021 */
[----:B-12---:R-:W-:Y:S05]  /*4ce0*/  ENDCOLLECTIVE ;  /* 0x000000000000791b */ /* 0x006fea0003800000 */
.L_x_111:
[----:B------:R-:W-:Y:S01]  /*4cf0*/  IMAD.MOV.U32 R40, RZ, RZ, 0x2 ;  /* 0x00000002ff287424 */ /* 0x000fe200078e00ff */
[----:B------:R-:W-:-:S05]  /*4d00*/  MOV R46, R45 ;  /* 0x0000002d002e7202 */ /* 0x000fca0000000f00 */
[----:B------:R-:W-:-:S05]  /*4d10*/  FADD R19, R19, R46 ;  /* 0x0000002e13137221 */ /* 0x000fca0000000000 */
[----:B------:R-:W-:-:S07]  /*4d20*/  MOV R42, R19 ;  /* 0x00000013002a7202 */ /* 0x000fce0000000f00 */
[----:B------:R-:W-:Y:S05]  /*4d30*/  WARPSYNC.COLLECTIVE R39, `(.L_x_112) ;  /* 0x0000000027087348 */ /* 0x000fea0003c00000 */
[----:B------:R1:W2:Y:S02]  /*4d40*/  SHFL.BFLY P3, R45, R42, R40, R33 ;  /* 0x0c0000282a2d7389 */ /* 0x0002a40000060021 */
[----:B-12---:R-:W-:Y:S05]  /*4d50*/  ENDCOLLECTIVE ;  /* 0x000000000000791b */ /* 0x006fea0003800000 */
.L_x_112:
[----:B------:R-:W-:Y:S01]  /*4d60*/  IMAD.MOV.U32 R40, RZ, RZ, 0x1 ;  /* 0x00000001ff287424 */ /* 0x000fe200078e00ff */
[----:B------:R-:W-:-:S05]  /*4d70*/  MOV R48, R45 ;  /* 0x0000002d00307202 */ /* 0x000fca0000000f00 */
[----:B------:R-:W-:-:S05]  /*4d80*/  FADD R19, R19, R48 ;  /* 0x0000003013137221 */ /* 0x000fca0000000000 */
[----:B------:R-:W-:-:S07]  /*4d90*/  MOV R42, R19 ;  /* 0x00000013002a7202 */ /* 0x000fce0000000f00 */
[----:B------:R-:W-:Y:S05]  /*4da0*/  WARPSYNC.COLLECTIVE R39, `(.L_x_113) ;  /* 0x0000000027087348 */ /* 0x000fea0003c00000 */
[----:B------:R1:W2:Y:S02]  /*4db0*/  SHFL.BFLY P3, R45, R42, R40, R33 ;  /* 0x0c0000282a2d7389 */ /* 0x0002a40000060021 */
[----:B-12---:R-:W-:Y:S05]  /*4dc0*/  ENDCOLLECTIVE ;  /* 0x000000000000791b */ /* 0x006fea0003800000 */
.L_x_113:
[----:B------:R-:W-:Y:S01]  /*4dd0*/  MOV R42, R20 ;  /* 0x00000014002a7202 */ /* 0x000fe20000000f00 */
[----:B------:R-:W-:Y:S01]  /*4de0*/  IMAD.MOV.U32 R40, RZ, RZ, 0x10 ;  /* 0x00000010ff287424 */ /* 0x000fe200078e00ff */
[----:B------:R-:W-:-:S07]  /*4df0*/  MOV R48, R45 ;  /* 0x0000002d00307202 */ /* 0x000fce0000000f00 */
[----:B------:R-:W-:Y:S05]  /*4e00*/  WARPSYNC.COLLECTIVE R39, `(.L_x_114) ;  /* 0x0000000027087348 */ /* 0x000fea0003c00000 */
[----:B------:R1:W2:Y:S02]  /*4e10*/  SHFL.BFLY P3, R45, R42, R40, R33 ;  /* 0x0c0000282a2d7389 */ /* 0x0002a40000060021 */
[----:B-12---:R-:W-:Y:S05]  /*4e20*/  ENDCOLLECTIVE ;  /* 0x000000000000791b */ /* 0x006fea0003800000 */
.L_x_114:
[----:B------:R-:W-:Y:S01]  /*4e30*/  FADD R19, R19, R48 ;  /* 0x0000003013137221 */ /* 0x000fe20000000000 */
[----:B------:R-:W-:Y:S01]  /*4e40*/  MOV R40, 0x8 ;  /* 0x0000000800287802 */ /* 0x000fe20000000f00 */
[----:B------:R-:W-:-:S05]  /*4e50*/  FADD R20, R45, R20 ;  /* 0x000000142d147221 */ /* 0x000fca0000000000 */
[----:B------:R-:W-:-:S07]  /*4e60*/  MOV R42, R20 ;  /* 0x00000014002a7202 */ /* 0x000fce0000000f00 */
[----:B------:R-:W-:Y:S05]  /*4e70*/  WARPSYNC.COLLECTIVE R39, `(.L_x_115) ;  /* 0x0000000027087348 */ /* 0x000fea0003c00000 */
[----:B------:R1:W2:Y:S02]  /*4e80*/  SHFL.BFLY P3, R45, R42, R40, R33 ;  /* 0x0c0000282a2d7389 */ /* 0x0002a40000060021 */
[----:B-12---:R-:W-:Y:S05]  /*4e90*/  ENDCOLLECTIVE ;  /* 0x000000000000791b */ /* 0x006fea0003800000 */
.L_x_115:
[----:B------:R-:W-:Y:S01]  /*4ea0*/  MOV R40, 0x4 ;  /* 0x0000000400287802 */ /* 0x000fe20000000f00 */
[----:B------:R-:W-:-:S04]  /*4eb0*/  FADD R20, R20, R45 ;  /* 0x0000002d14147221 */ /* 0x000fc80000000000 */
[----:B------:R-:W-:-:S07]  /*4ec0*/  IMAD.MOV.U32 R42, RZ, RZ, R20 ;  /* 0x000000ffff2a7224 */ /* 0x000fce00078e0014 */
[----:B------:R-:W-:Y:S05]  /*4ed0*/  WARPSYNC.COLLECTIVE R39, `(.L_x_116) ;  /* 0x0000000027087348 */ /* 0x000fea0003c00000 */
[----:B------:R1:W2:Y:S02]  /*4ee0*/  SHFL.BFLY P3, R45, R42, R40, R33 ;  /* 0x0c0000282a2d7389 */ /* 0x0002a40000060021 */
[----:B-12---:R-:W-:Y:S05]  /*4ef0*/  ENDCOLLECTIVE ;  /* 0x000000000000791b */ /* 0x006fea0003800000 */
.L_x_116:
[----:B------:R-:W-:Y:S02]  /*4f00*/  MOV R40, 0x2 ;  /* 0x0000000200287802 */ /* 0x000fe40000000f00 */
[----:B------:R-:W-:-:S05]  /*4f10*/  MOV R47, R45 ;  /* 0x0000002d002f7202 */ /* 0x000fca0000000f00 */
[----:B------:R-:W-:-:S04]  /*4f20*/  FADD R20, R20, R47 ;  /* 0x0000002f14147221 */ /* 0x000fc80000000000 */
[----:B------:R-:W-:-:S07]  /*4f30*/  IMAD.MOV.U32 R42, RZ, RZ, R20 ;  /* 0x000000ffff2a7224 */ /* 0x000fce00078e0014 */
[----:B------:R-:W-:Y:S05]  /*4f40*/  WARPSYNC.COLLECTIVE R39, `(.L_x_117) ;  /* 0x0000000027087348 */ /* 0x000fea0003c00000 */
[----:B------:R1:W2:Y:S02]  /*4f50*/  SHFL.BFLY P3, R45, R42, R40, R33 ;  /* 0x0c0000282a2d7389 */ /* 0x0002a40000060021 */
[----:B-12---:R-:W-:Y:S05]  /*4f60*/  ENDCOLLECTIVE ;  /* 0x000000000000791b */ /* 0x006fea0003800000 */
.L_x_117:
[----:B------:R-:W-:Y:S02]  /*4f70*/  MOV R40, 0x1 ;  /* 0x0000000100287802 */ /* 0x000fe40000000f00 */
[----:B------:R-:W-:-:S05]  /*4f80*/  MOV R47, R45 ;  /* 0x0000002d002f7202 */ /* 0x000fca0000000f00 */
[----:B------:R-:W-:-:S04]  /*4f90*/  FADD R20, R20, R47 ;  /* 0x0000002f14147221 */ /* 0x000fc80000000000 */
[----:B------:R-:W-:-:S07]  /*4fa0*/  IMAD.MOV.U32 R42, RZ, RZ, R20 ;  /* 0x000000ffff2a7224 */ /* 0x000fce00078e0014 */
[----:B------:R-:W-:Y:S05]  /*4fb0*/  WARPSYNC.COLLECTIVE R39, `(.L_x_118) ;  /* 0x0000000027087348 */ /* 0x000fea0003c00000 */
[----:B------:R1:W2:Y:S02]  /*4fc0*/  SHFL.BFLY P3, R45, R42, R40, R33 ;  /* 0x0c0000282a2d7389 */ /* 0x0002a40000060021 */
[----:B-12---:R-:W-:Y:S05]  /*4fd0*/  ENDCOLLECTIVE ;  /* 0x000000000000791b */ /* 0x006fea0003800000 */
.L_x_118:
[----:B------:R-:W-:Y:S01]  /*4fe0*/  IMAD.MOV.U32 R42, RZ, RZ, R21 ;  /* 0x000000ffff2a7224 */ /* 0x000fe200078e0015 */
[----:B------:R-:W-:Y:S02]  /*4ff0*/  MOV R40, 0x10 ;  /* 0x0000001000287802 */ /* 0x000fe40000000f00 */
[----:B------:R-:W-:-:S07]  /*5000*/  MOV R47, R45 ;  /* 0x0000002d002f7202 */ /* 0x000fce0000000f00 */
[----:B------:R-:W-:Y:S05]  /*5010*/  WARPSYNC.COLLECTIVE R39, `(.L_x_119) ;  /* 0x0000000027087348 */ /* 0x000fea0003c00000 */
[----:B------:R1:W2:Y:S02]  /*5020*/  SHFL.BFLY P3, R45, R42, R40, R33 ;  /* 0x0c0000282a2d7389 */ /* 0x0002a40000060021 */
[----:B-12---:R-:W-:Y:S05]  /*5030*/  ENDCOLLECTIVE ;  /* 0x000000000000791b */ /* 0x006fea0003800000 */
.L_x_119:
[----:B------:R-:W-:Y:S01]  /*5040*/  FADD R20, R20, R47 ;  /* 0x0000002f14147221 */ /* 0x000fe20000000000 */
[----:B------:R-:W-:Y:S02]  /*5050*/  MOV R40, 0x8 ;  /* 0x0000000800287802 */ /* 0x000fe40000000f00 */
[----:B------:R-:W-:-:S05]  /*5060*/  MOV R38, R45 ;  /* 0x0000002d00267202 */ /* 0x000fca0000000f00 */
[----:B------:R-:W-:-:S04]  /*5070*/  FADD R21, R38, R21 ;  /* 0x0000001526157221 */ /* 0x000fc80000000000 */
[----:B------:R-:W-:-:S07]  /*5080*/  IMAD.MOV.U32 R42, RZ, RZ, R21 ;  /* 0x000000ffff2a7224 */ /* 0x000fce00078e0015 */
[----:B------:R-:W-:Y:S05]  /*5090*/  WARPSYNC.COLLECTIVE R39, `(.L_x_120) ;  /* 0x0000000027087348 */ /* 0x000fea0003c00000 */
[----:B------:R1:W2:Y:S02]  /*50a0*/  SHFL.BFLY P3, R45, R42, R40, R33 ;  /* 0x0c0000282a2d7389 */ /* 0x0002a40000060021 */
[----:B-12---:R-:W-:Y:S05]  /*50b0*/  ENDCOLLECTIVE ;  /* 0x000000000000791b */ /* 0x006fea0003800000 */
.L_x_120:
[----:B------:R-:W-:Y:S02]  /*50c0*/  MOV R40, 0x4 ;  /* 0x0000000400287802 */ /* 0x000fe40000000f00 */
[----:B------:R-:W-:-:S05]  /*50d0*/  MOV R54, R45 ;  /* 0x0000002d00367202 */ /* 0x000fca0000000f00 */
[----:B------:R-:W-:-:S04]  /*50e0*/  FADD R21, R21, R54 ;  /* 0x0000003615157221 */ /* 0x000fc80000000000 */
[----:B------:R-:W-:-:S07]  /*50f0*/  IMAD.MOV.U32 R42, RZ, RZ, R21 ;  /* 0x000000ffff2a7224 */ /* 0x000fce00078e0015 */
[----:B------:R-:W-:Y:S05]  /*5100*/  WARPSYNC.COLLECTIVE R39, `(.L_x_121) ;  /* 0x0000000027087348 */ /* 0x000fea0003c00000 */
[----:B------:R1:W2:Y:S02]  /*5110*/  SHFL.BFLY P3, R45, R42, R40, R33 ;  /* 0x0c0000282a2d7389 */ /* 0x0002a40000060021 */
[----:B-12---:R-:W-:Y:S05]  /*5120*/  ENDCOLLECTIVE ;  /* 0x000000000000791b */ /* 0x006fea0003800000 */
.L_x_121:
[----:B------:R-:W-:Y:S02]  /*5130*/  MOV R40, 0x2 ;  /* 0x0000000200287802 */ /* 0x000fe40000000f00 */
[----:B------:R-:W-:-:S05]  /*5140*/  MOV R50, R45 ;  /* 0x0000002d00327202 */ /* 0x000fca0000000f00 */
[----:B------:R-:W-:-:S04]  /*5150*/  FADD R21, R21, R50 ;  /* 0x0000003215157221 */ /* 0x000fc80000000000 */
[----:B------:R-:W-:-:S07]  /*5160*/  IMAD.MOV.U32 R42, RZ, RZ, R21 ;  /* 0x000000ffff2a7224 */ /* 0x000fce00078e0015 */
[----:B------:R-:W-:Y:S05]  /*5170*/  WARPSYNC.COLLECTIVE R39, `(.L_x_122) ;  /* 0x0000000027087348 */ /* 0x000fea0003c00000 */
[----:B------:R1:W2:Y:S02]  /*5180*/  SHFL.BFLY P3, R45, R42, R40, R33 ;  /* 0x0c0000282a2d7389 */ /* 0x0002a40000060021 */
[----:B-12---:R-:W-:Y:S05]  /*5190*/  ENDCOLLECTIVE ;  /* 0x000000000000791b */ /* 0x006fea0003800000 */
.L_x_122:
[----:B------:R-:W-:Y:S02]  /*51a0*/  MOV R40, 0x1 ;  /* 0x0000000100287802 */ /* 0x000fe40000000f00 */
[----:B------:R-:W-:-:S05]  /*51b0*/  MOV R50, R45 ;  /* 0x0000002d00327202 */ /* 0x000fca0000000f00 */
[----:B------:R-:W-:-:S04]  /*51c0*/  FADD R21, R21, R50 ;  /* 0x0000003215157221 */ /* 0x000fc80000000000 */
[----:B------:R-:W-:-:S07]  /*51d0*/  IMAD.MOV.U32 R42, RZ, RZ, R21 ;  /* 0x000000ffff2a7224 */ /* 0x000fce00078e0015 */
[----:B------:R-:W-:Y:S05]  /*51e0*/  WARPSYNC.COLLECTIVE R39, `(.L_x_123) ;  /* 0x0000000027087348 */ /* 0x000fea0003c00000 */
[----:B------:R1:W2:Y:S02]  /*51f0*/  SHFL.BFLY P3, R45, R42, R40, R33 ;  /* 0x0c0000282a2d7389 */ /* 0x0002a40000060021 */
[----:B-12---:R-:W-:Y:S05]  /*5200*/  ENDCOLLECTIVE ;  /* 0x000000000000791b */ /* 0x006fea0003800000 */
.L_x_123:
[----:B------:R-:W-:Y:S01]  /*5210*/  IMAD.MOV.U32 R42, RZ, RZ, R22 ;  /* 0x000000ffff2a7224 */ /* 0x000fe200078e0016 */
[----:B------:R-:W-:Y:S02]  /*5220*/  MOV R40, 0x10 ;  /* 0x0000001000287802 */ /* 0x000fe40000000f00 */
[----:B------:R-:W-:-:S07]  /*5230*/  MOV R46, R45 ;  /* 0x0000002d002e7202 */ /* 0x000fce0000000f00 */
[----:B------:R-:W-:Y:S05]  /*5240*/  WARPSYNC.COLLECTIVE R39, `(.L_x_124) ;  /* 0x0000000027087348 */ /* 0x000fea0003c00000 */
[----:B------:R1:W2:Y:S02]  /*5250*/  SHFL.BFLY P3, R45, R42, R40, R33 ;  /* 0x0c0000282a2d7389 */ /* 0x0002a40000060021 */
[----:B-12---:R-:W-:Y:S05]  /*5260*/  ENDCOLLECTIVE ;  /* 0x000000000000791b */ /* 0x006fea0003800000 */
.L_x_124:
        /* <DEDUP_REMOVED lines=8> */
.L_x_125:
[----:B------:R-:W-:Y:S02]  /*52f0*/  MOV R40, 0x4 ;  /* 0x0000000400287802 */ /* 0x000fe40000000f00 */
[----:B------:R-:W-:-:S05]  /*5300*/  MOV R49, R45 ;  /* 0x0000002d00317202 */ /* 0x000fca0000000f00 */
[----:B------:R-:W-:-:S04]  /*5310*/  FADD R22, R22, R49 ;  /* 0x0000003116167221 */ /* 0x000fc80000000000 */
[----:B------:R-:W-:-:S07]  /*5320*/  IMAD.MOV.U32 R42, RZ, RZ, R22 ;  /* 0x000000ffff2a7224 */ /* 0x000fce00078e0016 */
[----:B------:R-:W-:Y:S05]  /*5330*/  WARPSYNC.COLLECTIVE R39, `(.L_x_126) ;  /* 0x0000000027087348 */ /* 0x000fea0003c00000 */
[----:B------:R1:W2:Y:S02]  /*5340*/  SHFL.BFLY P3, R45, R42, R40, R33 ;  /* 0x0c0000282a2d7389 */ /* 0x0002a40000060021 */
[----:B-12---:R-:W-:Y:S05]  /*5350*/  ENDCOLLECTIVE ;  /* 0x000000000000791b */ /* 0x006fea0003800000 */
.L_x_126:
[----:B------:R-:W-:Y:S02]  /*5360*/  MOV R40, 0x2 ;  /* 0x0000000200287802 */ /* 0x000fe40000000f00 */
[----:B------:R-:W-:-:S05]  /*5370*/  MOV R43, R45 ;  /* 0x0000002d002b7202 */ /* 0x000fca0000000f00 */
[----:B------:R-:W-:-:S04]  /*5380*/  FADD R22, R22, R43 ;  /* 0x0000002b16167221 */ /* 0x000fc80000000000 */
[----:B------:R-:W-:-:S07]  /*5390*/  IMAD.MOV.U32 R42, RZ, RZ, R22 ;  /* 0x000000ffff2a7224 */ /* 0x000fce00078e0016 */
[----:B------:R-:W-:Y:S05]  /*53a0*/  WARPSYNC.COLLECTIVE R39, `(.L_x_127) ;  /* 0x0000000027087348 */ /* 0x000fea0003c00000 */
[----:B------:R1:W2:Y:S02]  /*53b0*/  SHFL.BFLY P3, R45, R42, R40, R33 ;  /* 0x0c0000282a2d7389 */ /* 0x0002a40000060021 */
[----:B-12---:R-:W-:Y:S05]  /*53c0*/  ENDCOLLECTIVE ;  /* 0x000000000000791b */ /* 0x006fea0003800000 */
.L_x_127:
[----:B------:R-:W-:Y:S02]  /*53d0*/  MOV R40, 0x1 ;  /* 0x0000000100287802 */ /* 0x000fe40000000f00 */
[----:B------:R-:W-:-:S05]  /*53e0*/  MOV R49, R45 ;  /* 0x0000002d00317202 */ /* 0x000fca0000000f00 */
[----:B------:R-:W-:-:S04]  /*53f0*/  FADD R22, R22, R49 ;  /* 0x0000003116167221 */ /* 0x000fc80000000000 */
[----:B------:R-:W-:-:S07]  /*5400*/  IMAD.MOV.U32 R42, RZ, RZ, R22 ;  /* 0x000000ffff2a7224 */ /* 0x000fce00078e0016 */
[----:B------:R-:W-:Y:S05]  /*5410*/  WARPSYNC.COLLECTIVE R39, `(.L_x_128) ;  /* 0x0000000027087348 */ /* 0x000fea0003c00000 */
[----:B------:R1:W2:Y:S02]  /*5420*/  SHFL.BFLY P3, R45, R42, R40, R33 ;  /* 0x0c0000282a2d7389 */ /* 0x0002a40000060021 */
[----:B-12---:R-:W-:Y:S05]  /*5430*/  ENDCOLLECTIVE ;  /* 0x000000000000791b */ /* 0x006fea0003800000 */
.L_x_128:
[----:B------:R-:W-:Y:S01]  /*5440*/  IMAD.MOV.U32 R42, RZ, RZ, R23 ;  /* 0x000000ffff2a7224 */ /* 0x000fe200078e0017 */
[----:B------:R-:W-:Y:S02]  /*5450*/  MOV R40, 0x10 ;  /* 0x0000001000287802 */ /* 0x000fe40000000f00 */
[----:B------:R-:W-:-:S07]  /*5460*/  MOV R43, R45 ;  /* 0x0000002d002b7202 */ /* 0x000fce0000000f00 */
[----:B------:R-:W-:Y:S05]  /*5470*/  WARPSYNC.COLLECTIVE R39, `(.L_x_129) ;  /* 0x0000000027087348 */ /* 0x000fea0003c00000 */
[----:B------:R1:W2:Y:S02]  /*5480*/  SHFL.BFLY P3, R45, R42, R40, R33 ;  /* 0x0c0000282a2d7389 */ /* 0x0002a40000060021 */
[----:B-12---:R-:W-:Y:S05]  /*5490*/  ENDCOLLECTIVE ;  /* 0x000000000000791b */ /* 0x006fea0003800000 */
.L_x_129:
        /* <DEDUP_REMOVED lines=8> */
.L_x_130:
[----:B------:R-:W-:Y:S02]  /*5520*/  MOV R40, 0x4 ;  /* 0x0000000400287802 */ /* 0x000fe40000000f00 */
[----:B------:R-:W-:-:S05]  /*5530*/  MOV R50, R45 ;  /* 0x0000002d00327202 */ /* 0x000fca0000000f00 */
[----:B------:R-:W-:-:S04]  /*5540*/  FADD R23, R23, R50 ;  /* 0x0000003217177221 */ /* 0x000fc80000000000 */
[----:B------:R-:W-:-:S07]  /*5550*/  IMAD.MOV.U32 R42, RZ, RZ, R23 ;  /* 0x000000ffff2a7224 */ /* 0x000fce00078e0017 */
[----:B------:R-:W-:Y:S05]  /*5560*/  WARPSYNC.COLLECTIVE R39, `(.L_x_131) ;  /* 0x0000000027087348 */ /* 0x000fea0003c00000 */
[----:B------:R1:W2:Y:S02]  /*5570*/  SHFL.BFLY P3, R45, R42, R40, R33 ;  /* 0x0c0000282a2d7389 */ /* 0x0002a40000060021 */
[----:B-12---:R-:W-:Y:S05]  /*5580*/  ENDCOLLECTIVE ;  /* 0x000000000000791b */ /* 0x006fea0003800000 */
.L_x_131:
[----:B------:R-:W-:Y:S02]  /*5590*/  MOV R40, 0x2 ;  /* 0x0000000200287802 */ /* 0x000fe40000000f00 */
[----:B------:R-:W-:-:S05]  /*55a0*/  MOV R44, R45 ;  /* 0x0000002d002c7202 */ /* 0x000fca0000000f00 */
[----:B------:R-:W-:-:S04]  /*55b0*/  FADD R23, R23, R44 ;  /* 0x0000002c17177221 */ /* 0x000fc80000000000 */
[----:B------:R-:W-:-:S07]  /*55c0*/  IMAD.MOV.U32 R42, RZ, RZ, R23 ;  /* 0x000000ffff2a7224 */ /* 0x000fce00078e0017 */
[----:B------:R-:W-:Y:S05]  /*55d0*/  WARPSYNC.COLLECTIVE R39, `(.L_x_132) ;  /* 0x0000000027087348 */ /* 0x000fea0003c00000 */
[----:B------:R1:W2:Y:S02]  /*55e0*/  SHFL.BFLY P3, R45, R42, R40, R33 ;  /* 0x0c0000282a2d7389 */ /* 0x0002a40000060021 */
[----:B-12---:R-:W-:Y:S05]  /*55f0*/  ENDCOLLECTIVE ;  /* 0x000000000000791b */ /* 0x006fea0003800000 */
.L_x_132:
[----:B------:R-:W-:Y:S02]  /*5600*/  MOV R40, 0x1 ;  /* 0x0000000100287802 */ /* 0x000fe40000000f00 */
[----:B------:R-:W-:-:S05]  /*5610*/  MOV R44, R45 ;  /* 0x0000002d002c7202 */ /* 0x000fca0000000f00 */
[----:B------:R-:W-:-:S04]  /*5620*/  FADD R23, R23, R44 ;  /* 0x0000002c17177221 */ /* 0x000fc80000000000 */
[----:B------:R-:W-:-:S07]  /*5630*/  IMAD.MOV.U32 R42, RZ, RZ, R23 ;  /* 0x000000ffff2a7224 */ /* 0x000fce00078e0017 */
[----:B------:R-:W-:Y:S05]  /*5640*/  WARPSYNC.COLLECTIVE R39, `(.L_x_133) ;  /* 0x0000000027087348 */ /* 0x000fea0003c00000 */
[----:B------:R1:W2:Y:S02]  /*5650*/  SHFL.BFLY P3, R45, R42, R40, R33 ;  /* 0x0c0000282a2d7389 */ /* 0x0002a40000060021 */
[----:B-12---:R-:W-:Y:S05]  /*5660*/  ENDCOLLECTIVE ;  /* 0x000000000000791b */ /* 0x006fea0003800000 */
.L_x_133:
[----:B------:R-:W-:Y:S01]  /*5670*/  IMAD.MOV.U32 R42, RZ, RZ, R24 ;  /* 0x000000ffff2a7224 */ /* 0x000fe200078e0018 */
[----:B------:R-:W-:Y:S02]  /*5680*/  MOV R40, 0x10 ;  /* 0x0000001000287802 */ /* 0x000fe40000000f00 */
[----:B------:R-:W-:-:S07]  /*5690*/  MOV R44, R45 ;  /* 0x0000002d002c7202 */ /* 0x000fce0000000f00 */
[----:B------:R-:W-:Y:S05]  /*56a0*/  WARPSYNC.COLLECTIVE R39, `(.L_x_134) ;  /* 0x0000000027087348 */ /* 0x000fea0003c00000 */
[----:B------:R1:W2:Y:S02]  /*56b0*/  SHFL.BFLY P3, R45, R42, R40, R33 ;  /* 0x0c0000282a2d7389 */ /* 0x0002a40000060021 */
[----:B-12---:R-:W-:Y:S05]  /*56c0*/  ENDCOLLECTIVE ;  /* 0x000000000000791b */ /* 0x006fea0003800000 */
.L_x_134:
        /* <DEDUP_REMOVED lines=8> */
.L_x_135:
[----:B------:R-:W-:Y:S02]  /*5750*/  MOV R40, 0x4 ;  /* 0x0000000400287802 */ /* 0x000fe40000000f00 */
[----:B------:R-:W-:-:S05]  /*5760*/  MOV R41, R45 ;  /* 0x0000002d00297202 */ /* 0x000fca0000000f00 */
[----:B------:R-:W-:-:S04]  /*5770*/  FADD R24, R24, R41 ;  /* 0x0000002918187221 */ /* 0x000fc80000000000 */
[----:B------:R-:W-:-:S07]  /*5780*/  IMAD.MOV.U32 R42, RZ, RZ, R24 ;  /* 0x000000ffff2a7224 */ /* 0x000fce00078e0018 */
[----:B------:R-:W-:Y:S05]  /*5790*/  WARPSYNC.COLLECTIVE R39, `(.L_x_136) ;  /* 0x0000000027087348 */ /* 0x000fea0003c00000 */
[----:B------:R1:W2:Y:S02]  /*57a0*/  SHFL.BFLY P3, R45, R42, R40, R33 ;  /* 0x0c0000282a2d7389 */ /* 0x0002a40000060021 */
[----:B-12---:R-:W-:Y:S05]  /*57b0*/  ENDCOLLECTIVE ;  /* 0x000000000000791b */ /* 0x006fea0003800000 */
.L_x_136:
[----:B------:R-:W-:Y:S02]  /*57c0*/  MOV R40, 0x2 ;  /* 0x0000000200287802 */ /* 0x000fe40000000f00 */
[----:B------:R-:W-:-:S05]  /*57d0*/  MOV R41, R45 ;  /* 0x0000002d00297202 */ /* 0x000fca0000000f00 */
[----:B------:R-:W-:-:S04]  /*57e0*/  FADD R24, R24, R41 ;  /* 0x0000002918187221 */ /* 0x000fc80000000000 */
[----:B------:R-:W-:-:S07]  /*57f0*/  IMAD.MOV.U32 R42, RZ, RZ, R24 ;  /* 0x000000ffff2a7224 */ /* 0x000fce00078e0018 */
[----:B------:R-:W-:Y:S05]  /*5800*/  WARPSYNC.COLLECTIVE R39, `(.L_x_137) ;  /* 0x0000000027087348 */ /* 0x000fea0003c00000 */
[----:B------:R1:W2:Y:S02]  /*5810*/  SHFL.BFLY P3, R45, R42, R40, R33 ;  /* 0x0c0000282a2d7389 */ /* 0x0002a40000060021 */
[----:B-12---:R-:W-:Y:S05]  /*5820*/  ENDCOLLECTIVE ;  /* 0x000000000000791b */ /* 0x006fea0003800000 */
.L_x_137:
[----:B------:R-:W-:Y:S02]  /*5830*/  MOV R40, 0x1 ;  /* 0x0000000100287802 */ /* 0x000fe40000000f00 */
[----:B------:R-:W-:-:S05]  /*5840*/  MOV R41, R45 ;  /* 0x0000002d00297202 */ /* 0x000fca0000000f00 */
[----:B------:R-:W-:-:S04]  /*5850*/  FADD R24, R24, R41 ;  /* 0x0000002918187221 */ /* 0x000fc80000000000 */
[----:B------:R-:W-:-:S07]  /*5860*/  IMAD.MOV.U32 R42, RZ, RZ, R24 ;  /* 0x000000ffff2a7224 */ /* 0x000fce00078e0018 */
[----:B------:R-:W-:Y:S05]  /*5870*/  WARPSYNC.COLLECTIVE R39, `(.L_x_138) ;  /* 0x0000000027087348 */ /* 0x000fea0003c00000 */
[----:B------:R1:W2:Y:S02]  /*5880*/  SHFL.BFLY P3, R45, R42, R40, R33 ;  /* 0x0c0000282a2d7389 */ /* 0x0002a40000060021 */
[----:B-12---:R-:W-:Y:S05]  /*5890*/  ENDCOLLECTIVE ;  /* 0x000000000000791b */ /* 0x006fea0003800000 */
.L_x_138:
[----:B------:R-:W-:Y:S01]  /*58a0*/  IMAD.MOV.U32 R42, RZ, RZ, R25 ;  /* 0x000000ffff2a7224 */ /* 0x000fe200078e0019 */
[----:B------:R-:W-:Y:S02]  /*58b0*/  MOV R40, 0x10 ;  /* 0x0000001000287802 */ /* 0x000fe40000000f00 */
[----:B------:R-:W-:-:S07]  /*58c0*/  MOV R41, R45 ;  /* 0x0000002d00297202 */ /* 0x000fce0000000f00 */
[----:B------:R-:W-:Y:S05]  /*58d0*/  WARPSYNC.COLLECTIVE R39, `(.L_x_139) ;  /* 0x0000000027087348 */ /* 0x000fea0003c00000 */
[----:B------:R1:W2:Y:S02]  /*58e0*/  SHFL.BFLY P3, R45, R42, R40, R33 ;  /* 0x0c0000282a2d7389 */ /* 0x0002a40000060021 */
[----:B-12---:R-:W-:Y:S05]  /*58f0*/  ENDCOLLECTIVE ;  /* 0x000000000000791b */ /* 0x006fea0003800000 */
.L_x_139:
        /* <DEDUP_REMOVED lines=8> */
.L_x_140:
[----:B------:R-:W-:Y:S02]  /*5980*/  MOV R40, 0x4 ;  /* 0x0000000400287802 */ /* 0x000fe40000000f00 */
[----:B------:R-:W-:-:S05]  /*5990*/  MOV R48, R45 ;  /* 0x0000002d00307202 */ /* 0x000fca0000000f00 */
[----:B------:R-:W-:-:S04]  /*59a0*/  FADD R25, R25, R48 ;  /* 0x0000003019197221 */ /* 0x000fc80000000000 */
[----:B------:R-:W-:-:S07]  /*59b0*/  IMAD.MOV.U32 R42, RZ, RZ, R25 ;  /* 0x000000ffff2a7224 */ /* 0x000fce00078e0019 */
[----:B------:R-:W-:Y:S05]  /*59c0*/  WARPSYNC.COLLECTIVE R39, `(.L_x_141) ;  /* 0x0000000027087348 */ /* 0x000fea0003c00000 */
[----:B------:R1:W2:Y:S02]  /*59d0*/  SHFL.BFLY P3, R45, R42, R40, R33 ;  /* 0x0c0000282a2d7389 */ /* 0x0002a40000060021 */
[----:B-12---:R-:W-:Y:S05]  /*59e0*/  ENDCOLLECTIVE ;  /* 0x000000000000791b */ /* 0x006fea0003800000 */
.L_x_141:
[----:B------:R-:W-:Y:S02]  /*59f0*/  MOV R40, 0x2 ;  /* 0x0000000200287802 */ /* 0x000fe40000000f00 */
[----:B------:R-:W-:-:S05]  /*5a00*/  MOV R38, R45 ;  /* 0x0000002d00267202 */ /* 0x000fca0000000f00 */
[----:B------:R-:W-:-:S04]  /*5a10*/  FADD R25, R25, R38 ;  /* 0x0000002619197221 */ /* 0x000fc80000000000 */
[----:B------:R-:W-:-:S07]  /*5a20*/  IMAD.MOV.U32 R42, RZ, RZ, R25 ;  /* 0x000000ffff2a7224 */ /* 0x000fce00078e0019 */
[----:B------:R-:W-:Y:S05]  /*5a30*/  WARPSYNC.COLLECTIVE R39, `(.L_x_142) ;  /* 0x0000000027087348 */ /* 0x000fea0003c00000 */
[----:B------:R1:W2:Y:S02]  /*5a40*/  SHFL.BFLY P3, R45, R42, R40, R33 ;  /* 0x0c0000282a2d7389 */ /* 0x0002a40000060021 */
[----:B-12---:R-:W-:Y:S05]  /*5a50*/  ENDCOLLECTIVE ;  /* 0x000000000000791b */ /* 0x006fea0003800000 */
.L_x_142:
[----:B------:R-:W-:Y:S02]  /*5a60*/  MOV R40, 0x1 ;  /* 0x0000000100287802 */ /* 0x000fe40000000f00 */
[----:B------:R-:W-:-:S05]  /*5a70*/  MOV R46, R45 ;  /* 0x0000002d002e7202 */ /* 0x000fca0000000f00 */
[----:B------:R-:W-:-:S04]  /*5a80*/  FADD R25, R25, R46 ;  /* 0x0000002e19197221 */ /* 0x000fc80000000000 */
[----:B------:R-:W-:-:S07]  /*5a90*/  IMAD.MOV.U32 R42, RZ, RZ, R25 ;  /* 0x000000ffff2a7224 */ /* 0x000fce00078e0019 */
[----:B------:R-:W-:Y:S05]  /*5aa0*/  WARPSYNC.COLLECTIVE R39, `(.L_x_143) ;  /* 0x0000000027087348 */ /* 0x000fea0003c00000 */
[----:B------:R1:W2:Y:S02]  /*5ab0*/  SHFL.BFLY P3, R45, R42, R40, R33 ;  /* 0x0c0000282a2d7389 */ /* 0x0002a40000060021 */
[----:B-12---:R-:W-:Y:S05]  /*5ac0*/  ENDCOLLECTIVE ;  /* 0x000000000000791b */ /* 0x006fea0003800000 */
.L_x_143:
[----:B------:R-:W-:Y:S01]  /*5ad0*/  IMAD.MOV.U32 R42, RZ, RZ, R26 ;  /* 0x000000ffff2a7224 */ /* 0x000fe200078e001a */
[----:B------:R-:W-:Y:S02]  /*5ae0*/  MOV R40, 0x10 ;  /* 0x0000001000287802 */ /* 0x000fe40000000f00 */
[----:B------:R-:W-:-:S07]  /*5af0*/  MOV R38, R45 ;  /* 0x0000002d00267202 */ /* 0x000fce0000000f00 */
[----:B------:R-:W-:Y:S05]  /*5b00*/  WARPSYNC.COLLECTIVE R39, `(.L_x_144) ;  /* 0x0000000027087348 */ /* 0x000fea0003c00000 */
[----:B------:R1:W2:Y:S02]  /*5b10*/  SHFL.BFLY P3, R45, R42, R40, R33 ;  /* 0x0c0000282a2d7389 */ /* 0x0002a40000060021 */
[----:B-12---:R-:W-:Y:S05]  /*5b20*/  ENDCOLLECTIVE ;  /* 0x000000000000791b */ /* 0x006fea0003800000 */
.L_x_144:
[----:B------:R-:W-:Y:S01]  /*5b30*/  FADD R25, R25, R38 ;  /* 0x0000002619197221 */ /* 0x000fe20000000000 */
[----:B------:R-:W-:Y:S02]  /*5b40*/  IMAD.MOV.U32 R40, RZ, RZ, 0x8 ;  /* 0x00000008ff287424 */ /* 0x000fe400078e00ff */
[----:B------:R-:W-:-:S05]  /*5b50*/  FADD R26, R45, R26 ;  /* 0x0000001a2d1a7221 */ /* 0x000fca0000000000 */
[----:B------:R-:W-:-:S07]  /*5b60*/  MOV R42, R26 ;  /* 0x0000001a002a7202 */ /* 0x000fce0000000f00 */
[----:B------:R-:W-:Y:S05]  /*5b70*/  WARPSYNC.COLLECTIVE R39, `(.L_x_145) ;  /* 0x0000000027087348 */ /* 0x000fea0003c00000 */
[----:B------:R1:W2:Y:S02]  /*5b80*/  SHFL.BFLY P3, R45, R42, R40, R33 ;  /* 0x0c0000282a2d7389 */ /* 0x0002a40000060021 */
[----:B-12---:R-:W-:Y:S05]  /*5b90*/  ENDCOLLECTIVE ;  /* 0x000000000000791b */ /* 0x006fea0003800000 */
.L_x_145:
[----:B------:R-:W-:Y:S01]  /*5ba0*/  IMAD.MOV.U32 R40, RZ, RZ, 0x4 ;  /* 0x00000004ff287424 */ /* 0x000fe200078e00ff */
[----:B------:R-:W-:-:S05]  /*5bb0*/  MOV R43, R45 ;  /* 0x0000002d002b7202 */ /* 0x000fca0000000f00 */
[----:B------:R-:W-:-:S05]  /*5bc0*/  FADD R26, R26, R43 ;  /* 0x0000002b1a1a7221 */ /* 0x000fca0000000000 */
[----:B------:R-:W-:-:S07]  /*5bd0*/  MOV R42, R26 ;  /* 0x0000001a002a7202 */ /* 0x000fce0000000f00 */
[----:B------:R-:W-:Y:S05]  /*5be0*/  WARPSYNC.COLLECTIVE R39, `(.L_x_146) ;  /* 0x0000000027087348 */ /* 0x000fea0003c00000 */
[----:B------:R1:W2:Y:S02]  /*5bf0*/  SHFL.BFLY P3, R45, R42, R40, R33 ;  /* 0x0c0000282a2d7389 */ /* 0x0002a40000060021 */
[----:B-12---:R-:W-:Y:S05]  /*5c00*/  ENDCOLLECTIVE ;  /* 0x000000000000791b */ /* 0x006fea0003800000 */
.L_x_146:
[----:B------:R-:W-:Y:S01]  /*5c10*/  IMAD.MOV.U32 R40, RZ, RZ, 0x2 ;  /* 0x00000002ff287424 */ /* 0x000fe200078e00ff */
[----:B------:R-:W-:-:S05]  /*5c20*/  MOV R31, R45 ;  /* 0x0000002d001f7202 */ /* 0x000fca0000000f00 */
[----:B------:R-:W-:-:S05]  /*5c30*/  FADD R26, R26, R31 ;  /* 0x0000001f1a1a7221 */ /* 0x000fca0000000000 */
[----:B------:R-:W-:-:S07]  /*5c40*/  MOV R42, R26 ;  /* 0x0000001a002a7202 */ /* 0x000fce0000000f00 */
[----:B------:R-:W-:Y:S05]  /*5c50*/  WARPSYNC.COLLECTIVE R39, `(.L_x_147) ;  /* 0x0000000027087348 */ /* 0x000fea0003c00000 */
[----:B------:R1:W2:Y:S02]  /*5c60*/  SHFL.BFLY P3, R45, R42, R40, R33 ;  /* 0x0c0000282a2d7389 */ /* 0x0002a40000060021 */
[----:B-12---:R-:W-:Y:S05]  /*5c70*/  ENDCOLLECTIVE ;  /* 0x000000000000791b */ /* 0x006fea0003800000 */
.L_x_147:
[----:B------:R-:W-:Y:S01]  /*5c80*/  IMAD.MOV.U32 R40, RZ, RZ, 0x1 ;  /* 0x00000001ff287424 */ /* 0x000fe200078e00ff */
[----:B------:R-:W-:-:S05]  /*5c90*/  MOV R43, R45 ;  /* 0x0000002d002b7202 */ /* 0x000fca0000000f00 */
[----:B------:R-:W-:-:S05]  /*5ca0*/  FADD R26, R26, R43 ;  /* 0x0000002b1a1a7221 */ /* 0x000fca0000000000 */
[----:B------:R-:W-:-:S07]  /*5cb0*/  MOV R42, R26 ;  /* 0x0000001a002a7202 */ /* 0x000fce0000000f00 */
[----:B------:R-:W-:Y:S05]  /*5cc0*/  WARPSYNC.COLLECTIVE R39, `(.L_x_148) ;  /* 0x0000000027087348 */ /* 0x000fea0003c00000 */
[----:B------:R1:W2:Y:S02]  /*5cd0*/  SHFL.BFLY P3, R45, R42, R40, R33 ;  /* 0x0c0000282a2d7389 */ /* 0x0002a40000060021 */
[----:B-12---:R-:W-:Y:S05]  /*5ce0*/  ENDCOLLECTIVE ;  /* 0x000000000000791b */ /* 0x006fea0003800000 */
.L_x_148:
[----:B------:R-:W-:Y:S01]  /*5cf0*/  MOV R42, R29 ;  /* 0x0000001d002a7202 */ /* 0x000fe20000000f00 */
[----:B------:R-:W-:Y:S01]  /*5d00*/  IMAD.MOV.U32 R40, RZ, RZ, 0x10 ;  /* 0x00000010ff287424 */ /* 0x000fe200078e00ff */
[----:B------:R-:W-:-:S07]  /*5d10*/  MOV R31, R45 ;  /* 0x0000002d001f7202 */ /* 0x000fce0000000f00 */
[----:B------:R-:W-:Y:S05]  /*5d20*/  WARPSYNC.COLLECTIVE R39, `(.L_x_149) ;  /* 0x0000000027087348 */ /* 0x000fea0003c00000 */
[----:B------:R1:W2:Y:S02]  /*5d30*/  SHFL.BFLY P3, R45, R42, R40, R33 ;  /* 0x0c0000282a2d7389 */ /* 0x0002a40000060021 */
[----:B-12---:R-:W-:Y:S05]  /*5d40*/  ENDCOLLECTIVE ;  /* 0x000000000000791b */ /* 0x006fea0003800000 */
.L_x_149:
[----:B------:R-:W-:Y:S01]  /*5d50*/  FADD R26, R26, R31 ;  /* 0x0000001f1a1a7221 */ /* 0x000fe20000000000 */
        /* <DEDUP_REMOVED lines=8> */
.L_x_150:
[----:B------:R-:W-:Y:S01]  /*5de0*/  IMAD.MOV.U32 R40, RZ, RZ, 0x4 ;  /* 0x00000004ff287424 */ /* 0x000fe200078e00ff */
[----:B------:R-:W-:-:S05]  /*5df0*/  MOV R46, R45 ;  /* 0x0000002d002e7202 */ /* 0x000fca0000000f00 */
[----:B------:R-:W-:-:S05]  /*5e00*/  FADD R29, R29, R46 ;  /* 0x0000002e1d1d7221 */ /* 0x000fca0000000000 */
[----:B------:R-:W-:-:S07]  /*5e10*/  MOV R42, R29 ;  /* 0x0000001d002a7202 */ /* 0x000fce0000000f00 */
[----:B------:R-:W-:Y:S05]  /*5e20*/  WARPSYNC.COLLECTIVE R39, `(.L_x_151) ;  /* 0x0000000027087348 */ /* 0x000fea0003c00000 */
[----:B------:R1:W2:Y:S02]  /*5e30*/  SHFL.BFLY P3, R45, R42, R40, R33 ;  /* 0x0c0000282a2d7389 */ /* 0x0002a40000060021 */
[----:B-12---:R-:W-:Y:S05]  /*5e40*/  ENDCOLLECTIVE ;  /* 0x000000000000791b */ /* 0x006fea0003800000 */
.L_x_151:
[----:B------:R-:W-:Y:S01]  /*5e50*/  MOV R40, 0x2 ;  /* 0x0000000200287802 */ /* 0x000fe20000000f00 */
[----:B------:R-:W-:-:S05]  /*5e60*/  FADD R29, R29, R45 ;  /* 0x0000002d1d1d7221 */ /* 0x000fca0000000000 */
[----:B------:R-:W-:-:S07]  /*5e70*/  MOV R42, R29 ;  /* 0x0000001d002a7202 */ /* 0x000fce0000000f00 */
[----:B------:R-:W-:Y:S05]  /*5e80*/  WARPSYNC.COLLECTIVE R39, `(.L_x_152) ;  /* 0x0000000027087348 */ /* 0x000fea0003c00000 */
[----:B------:R1:W2:Y:S02]  /*5e90*/  SHFL.BFLY P3, R45, R42, R40, R33 ;  /* 0x0c0000282a2d7389 */ /* 0x0002a40000060021 */
[----:B-12---:R-:W-:Y:S05]  /*5ea0*/  ENDCOLLECTIVE ;  /* 0x000000000000791b */ /* 0x006fea0003800000 */
.L_x_152:
[----:B------:R-:W-:Y:S01]  /*5eb0*/  MOV R40, 0x1 ;  /* 0x0000000100287802 */ /* 0x000fe20000000f00 */
[----:B------:R-:W-:-:S04]  /*5ec0*/  FADD R29, R29, R45 ;  /* 0x0000002d1d1d7221 */ /* 0x000fc80000000000 */
[----:B------:R-:W-:-:S07]  /*5ed0*/  IMAD.MOV.U32 R42, RZ, RZ, R29 ;  /* 0x000000ffff2a7224 */ /* 0x000fce00078e001d */
[----:B------:R-:W-:Y:S05]  /*5ee0*/  WARPSYNC.COLLECTIVE R39, `(.L_x_153) ;  /* 0x0000000027087348 */ /* 0x000fea0003c00000 */
[----:B------:R1:W2:Y:S02]  /*5ef0*/  SHFL.BFLY P3, R45, R42, R40, R33 ;  /* 0x0c0000282a2d7389 */ /* 0x0002a40000060021 */
[----:B-12---:R-:W-:Y:S05]  /*5f00*/  ENDCOLLECTIVE ;  /* 0x000000000000791b */ /* 0x006fea0003800000 */
.L_x_153:
[----:B------:R-:W-:Y:S05]  /*5f10*/  BRA `(.L_x_154) ;  /* 0xffffffc000f47947 */ /* 0x000fea000383ffff */
.L_x_34:
[----:B------:R-:W-:Y:S01]  /*5f20*/  BSSY B2, `(.L_x_155) ;  /* 0x0000005000027945 */ /* 0x000fe20003800000 */
[----:B----4-:R-:W-:-:S07]  /*5f30*/  MOV R39, 0xffffffff ;  /* 0xffffffff00277802 */ /* 0x010fce0000000f00 */
[----:B-12--5:R-:W-:Y:S05]  /*5f40*/  WARPSYNC.COLLECTIVE R39, `(.L_x_156) ;  /* 0x0000000027087348 */ /* 0x026fea0003c00000 */
[----:B------:R-:W-:Y:S01]  /*5f50*/  NOP ;  /* 0x0000000000007918 */ /* 0x000fe20000000000 */
[----:B-12--5:R-:W-:Y:S05]  /*5f60*/  ENDCOLLECTIVE ;  /* 0x000000000000791b */ /* 0x026fea0003800000 */
.L_x_156:
[----:B------:R-:W-:Y:S05]  /*5f70*/  BSYNC B2 ;  /* 0x0000000000027941 */ /* 0x000fea0003800000 */
.L_x_155:
[----:B------:R-:W-:Y:S05]  /*5f80*/  BRA `(.L_x_31) ;  /* 0xffffffc800d87947 */ /* 0x000fea000383ffff */
        .weak           $__internal_0_$__cuda_sm20_rcp_rn_f32_slowpath
        .type           $__internal_0_$__cuda_sm20_rcp_rn_f32_slowpath,@function
        .size           $__internal_0_$__cuda_sm20_rcp_rn_f32_slowpath,(.L_x_162 - $__internal_0_$__cuda_sm20_rcp_rn_f32_slowpath)
$__internal_0_$__cuda_sm20_rcp_rn_f32_slowpath:
[----:B------:R-:W-:Y:S01]  /*5f90*/  IMAD.SHL.U32 R0, R2, 0x2, RZ ;  /* 0x0000000202007824 */ /* 0x000fe200078e00ff */
[----:B------:R-:W-:Y:S04]  /*5fa0*/  BSSY.RECONVERGENT B2, `(.L_x_157) ;  /* 0x0000030000027945 */ /* 0x000fe80003800200 */
[----:B------:R-:W-:-:S04]  /*5fb0*/  SHF.R.U32.HI R19, RZ, 0x18, R0 ;  /* 0x00000018ff137819 */ /* 0x000fc80000011600 */
[----:B------:R-:W-:-:S13]  /*5fc0*/  ISETP.NE.U32.AND P0, PT, R19, RZ, PT ;  /* 0x000000ff1300720c */ /* 0x000fda0003f05070 */
[----:B------:R-:W-:Y:S05]  /*5fd0*/  @P0 BRA `(.L_x_158) ;  /* 0x0000000000280947 */ /* 0x000fea0003800000 */
[----:B------:R-:W-:-:S04]  /*5fe0*/  SHF.L.U32 R0, R2, 0x1, RZ ;  /* 0x0000000102007819 */ /* 0x000fc800000006ff */
[----:B------:R-:W-:-:S13]  /*5ff0*/  ISETP.NE.AND P0, PT, R0, RZ, PT ;  /* 0x000000ff0000720c */ /* 0x000fda0003f05270 */
[----:B------:R-:W-:Y:S01]  /*6000*/  @P0 FFMA R15, R2, 1.84467440737095516160e+19, RZ ;  /* 0x5f800000020f0823 */ /* 0x000fe200000000ff */
[----:B------:R-:W-:Y:S08]  /*6010*/  @!P0 MUFU.RCP R14, R2 ;  /* 0x00000002000e8308 */ /* 0x000ff00000001000 */
[----:B------:R-:W1:Y:S02]  /*6020*/  @P0 MUFU.RCP R0, R15 ;  /* 0x0000000f00000308 */ /* 0x000e640000001000 */
[----:B-1----:R-:W-:-:S04]  /*6030*/  @P0 FFMA R16, R15, R0, -1 ;  /* 0xbf8000000f100423 */ /* 0x002fc80000000000 */
[----:B------:R-:W-:-:S04]  /*6040*/  @P0 FADD.FTZ R17, -R16, -RZ ;  /* 0x800000ff10110221 */ /* 0x000fc80000010100 */
[----:B------:R-:W-:-:S04]  /*6050*/  @P0 FFMA R0, R0, R17, R0 ;  /* 0x0000001100000223 */ /* 0x000fc80000000000 */
[----:B------:R-:W-:Y:S01]  /*6060*/  @P0 FFMA R14, R0, 1.84467440737095516160e+19, RZ ;  /* 0x5f800000000e0823 */ /* 0x000fe200000000ff */
[----:B------:R-:W-:Y:S06]  /*6070*/  BRA `(.L_x_159) ;  /* 0x0000000000887947 */ /* 0x000fec0003800000 */
.L_x_158:
[----:B------:R-:W-:-:S04]  /*6080*/  IADD3 R20, PT, PT, R19, -0xfd, RZ ;  /* 0xffffff0313147810 */ /* 0x000fc80007ffe0ff */
[----:B------:R-:W-:-:S13]  /*6090*/  ISETP.GT.U32.AND P0, PT, R20, 0x1, PT ;  /* 0x000000011400780c */ /* 0x000fda0003f04070 */
[----:B------:R-:W-:Y:S05]  /*60a0*/  @P0 BRA `(.L_x_160) ;  /* 0x0000000000780947 */ /* 0x000fea0003800000 */
[----:B------:R-:W-:Y:S01]  /*60b0*/  LOP3.LUT R0, R2, 0x7fffff, RZ, 0xc0, !PT ;  /* 0x007fffff02007812 */ /* 0x000fe200078ec0ff */
[----:B------:R-:W-:-:S03]  /*60c0*/  IMAD.MOV.U32 R17, RZ, RZ, 0x3 ;  /* 0x00000003ff117424 */ /* 0x000fc600078e00ff */
[----:B------:R-:W-:Y:S02]  /*60d0*/  LOP3.LUT R0, R0, 0x3f800000, RZ, 0xfc, !PT ;  /* 0x3f80000000007812 */ /* 0x000fe400078efcff */
[----:B------:R-:W-:Y:S02]  /*60e0*/  SHF.L.U32 R17, R17, R20, RZ ;  /* 0x0000001411117219 */ /* 0x000fe400000006ff */
[----:B------:R-:W1:Y:S02]  /*60f0*/  MUFU.RCP R15, R0 ;  /* 0x00000000000f7308 */ /* 0x000e640000001000 */
[----:B-1----:R-:W-:-:S04]  /*6100*/  FFMA R14, R0, R15, -1 ;  /* 0xbf800000000e7423 */ /* 0x002fc8000000000f */
[----:B------:R-:W-:-:S04]  /*6110*/  FADD.FTZ R14, -R14, -RZ ;  /* 0x800000ff0e0e7221 */ /* 0x000fc80000010100 */
[CCC-:B------:R-:W-:Y:S01]  /*6120*/  FFMA.RM R16, R15.reuse, R14.reuse, R15.reuse ;  /* 0x0000000e0f107223 */ /* 0x1c0fe2000000400f */
[----:B------:R-:W-:-:S04]  /*6130*/  FFMA.RP R15, R15, R14, R15 ;  /* 0x0000000e0f0f7223 */ /* 0x000fc8000000800f */
[C---:B------:R-:W-:Y:S02]  /*6140*/  LOP3.LUT R14, R16.reuse, 0x7fffff, RZ, 0xc0, !PT ;  /* 0x007fffff100e7812 */ /* 0x040fe400078ec0ff */
[----:B------:R-:W-:Y:S02]  /*6150*/  FSETP.NEU.FTZ.AND P0, PT, R16, R15, PT ;  /* 0x0000000f1000720b */ /* 0x000fe40003f1d000 */
[----:B------:R-:W-:Y:S02]  /*6160*/  LOP3.LUT R14, R14, 0x800000, RZ, 0xfc, !PT ;  /* 0x008000000e0e7812 */ /* 0x000fe400078efcff */
[----:B------:R-:W-:Y:S02]  /*6170*/  SEL R15, RZ, 0xffffffff, !P0 ;  /* 0xffffffffff0f7807 */ /* 0x000fe40004000000 */
[----:B------:R-:W-:Y:S02]  /*6180*/  LOP3.LUT R17, R17, R14, RZ, 0xc0, !PT ;  /* 0x0000000e11117212 */ /* 0x000fe400078ec0ff */
[----:B------:R-:W-:-:S02]  /*6190*/  IADD3 R15, PT, PT, -R15, RZ, RZ ;  /* 0x000000ff0f0f7210 */ /* 0x000fc40007ffe1ff */
[-C--:B------:R-:W-:Y:S02]  /*61a0*/  SHF.R.U32.HI R17, RZ, R20.reuse, R17 ;  /* 0x00000014ff117219 */ /* 0x080fe40000011611 */
[--C-:B------:R-:W-:Y:S01]  /*61b0*/  LOP3.LUT P1, RZ, R15, R20, R14.reuse, 0xf8, !PT ;  /* 0x000000140fff7212 */ /* 0x100fe2000782f80e */
[----:B------:R-:W-:Y:S01]  /*61c0*/  VIADD R15, R19, 0xffffff04 ;  /* 0xffffff04130f7836 */ /* 0x000fe20000000000 */
[C---:B------:R-:W-:Y:S02]  /*61d0*/  LOP3.LUT P0, RZ, R17.reuse, 0x1, RZ, 0xc0, !PT ;  /* 0x0000000111ff7812 */ /* 0x040fe4000780c0ff */
[----:B------:R-:W-:Y:S02]  /*61e0*/  LOP3.LUT P2, RZ, R17, 0x2, RZ, 0xc0, !PT ;  /* 0x0000000211ff7812 */ /* 0x000fe4000784c0ff */
[----:B------:R-:W-:Y:S02]  /*61f0*/  SHF.R.U32.HI R15, RZ, R15, R14 ;  /* 0x0000000fff0f7219 */ /* 0x000fe4000001160e */
[----:B------:R-:W-:-:S02]  /*6200*/  PLOP3.LUT P0, PT, P0, P1, P2, 0xe0, 0x0 ;  /* 0x000000000000781c */ /* 0x000fc40000703c20 */
[----:B------:R-:W-:Y:S02]  /*6210*/  LOP3.LUT P1, RZ, R2, 0x7fffff, RZ, 0xc0, !PT ;  /* 0x007fffff02ff7812 */ /* 0x000fe4000782c0ff */
[----:B------:R-:W-:-:S04]  /*6220*/  SEL R0, RZ, 0x1, !P0 ;  /* 0x00000001ff007807 */ /* 0x000fc80004000000 */
[----:B------:R-:W-:-:S04]  /*6230*/  IADD3 R0, PT, PT, -R0, RZ, RZ ;  /* 0x000000ff00007210 */ /* 0x000fc80007ffe1ff */
[----:B------:R-:W-:-:S13]  /*6240*/  ISETP.GE.AND P0, PT, R0, RZ, PT ;  /* 0x000000ff0000720c */ /* 0x000fda0003f06270 */
[----:B------:R-:W-:-:S04]  /*6250*/  @!P0 IADD3 R15, PT, PT, R15, 0x1, RZ ;  /* 0x000000010f0f8810 */ /* 0x000fc80007ffe0ff */
[----:B------:R-:W-:-:S04]  /*6260*/  @!P1 SHF.L.U32 R15, R15, 0x1, RZ ;  /* 0x000000010f0f9819 */ /* 0x000fc800000006ff */
[----:B------:R-:W-:Y:S01]  /*6270*/  LOP3.LUT R14, R15, 0x80000000, R2, 0xf8, !PT ;  /* 0x800000000f0e7812 */ /* 0x000fe200078ef802 */
[----:B------:R-:W-:Y:S06]  /*6280*/  BRA `(.L_x_159) ;  /* 0x0000000000047947 */ /* 0x000fec0003800000 */
.L_x_160:
[----:B------:R1:W2:Y:S02]  /*6290*/  MUFU.RCP R14, R2 ;  /* 0x00000002000e7308 */ /* 0x0002a40000001000 */
.L_x_159:
[----:B------:R-:W-:Y:S05]  /*62a0*/  BSYNC.RECONVERGENT B2 ;  /* 0x0000000000027941 */ /* 0x000fea0003800200 */
.L_x_157:
[----:B--2---:R-:W-:Y:S01]  /*62b0*/  IMAD.MOV.U32 R0, RZ, RZ, R14 ;  /* 0x000000ffff007224 */ /* 0x004fe200078e000e */
[----:B------:R-:W-:Y:S02]  /*62c0*/  MOV R14, R18 ;  /* 0x00000012000e7202 */ /* 0x000fe40000000f00 */
[----:B------:R-:W-:-:S04]  /*62d0*/  MOV R15, 0x0 ;  /* 0x00000000000f7802 */ /* 0x000fc80000000f00 */
[----:B-1----:R-:W-:Y:S05]  /*62e0*/  RET.REL.NODEC R14 `(_Z45flashattn_streaming_16x16_kernel_mw_v7_fixed2PK6__halfS1_S1_Pfiif) ;  /* 0xffffff9c0e447950 */ /* 0x002fea0003c3ffff */
.L_x_161:
[----:B------:R-:W-:-:S00]  /*62f0*/  BRA `(.L_x_161) ;  /* 0xfffffffc00fc7947 */ /* 0x000fc0000383ffff */
[----:B------:R-:W-:-:S00]  /*6300*/  NOP ;  /* 0x0000000000007918 */ /* 0x000fc00000000000 */
[----:B------:R-:W-:-:S00]  /*6310*/  NOP ;  /* 0x0000000000007918 */ /* 0x000fc00000000000 */
[----:B------:R-:W-:-:S00]  /*6320*/  NOP ;  /* 0x0000000000007918 */ /* 0x000fc00000000000 */
[----:B------:R-:W-:-:S00]  /*6330*/  NOP ;  /* 0x0000000000007918 */ /* 0x000fc00000000000 */
[----:B------:R-:W-:-:S00]  /*6340*/  NOP ;  /* 0x0000000000007918 */ /* 0x000fc00000000000 */
[----:B------:R-:W-:-:S00]  /*6350*/  NOP ;  /* 0x0000000000007918 */ /* 0x000fc00000000000 */
[----:B------:R-:W-:-:S00]  /*6360*/  NOP ;  /* 0x0000000000007918 */ /* 0x000fc00000000000 */
[----:B------:R-:W-:-:S00]  /*6370*/  NOP ;  /* 0x0000000000007918 */ /* 0x000fc00000000000 */
.L_x_162:


//--------------------- .nv.shared._Z45flashattn_streaming_16x16_kernel_mw_v7_fixed2PK6__halfS1_S1_Pfiif --------------------------
	.section	.nv.shared._Z45flashattn_streaming_16x16_kernel_mw_v7_fixed2PK6__halfS1_S1_Pfiif,"aw",@nobits
	.sectionflags	@""
	.align	4
.nv.shared._Z45flashattn_streaming_16x16_kernel_mw_v7_fixed2PK6__halfS1_S1_Pfiif:
	.zero		5256


//--------------------- .nv.shared.reserved.0     --------------------------
	.section	.nv.shared.reserved.0,"aw",@nobits
	.weak		__nv_reservedSMEM_offset_0_alias
	.size		__nv_reservedSMEM_offset_0_alias, 0, 64
	.other		__nv_reservedSMEM_offset_0_alias,@"STO_CUDA_RESERVED_SHARED STV_DEFAULT"
__nv_reservedSMEM_offset_0_alias:
	.zero		0
	.zero		64


//--------------------- .nv.constant0._Z45flashattn_streaming_16x16_kernel_mw_v7_fixed2PK6__halfS1_S1_Pfiif --------------------------
	.section	.nv.constant0._Z45flashattn_streaming_16x16_kernel_mw_v7_fixed2PK6__halfS1_S1_Pfiif,"a",@progbits
	.sectionflags	@""
	.align	4
.nv.constant0._Z45flashattn_streaming_16x16_kernel_mw_v7_fixed2PK6__halfS1_S1_Pfiif:
	.zero		940


//--------------------- SYMBOLS --------------------------

	.type		.nv.reservedSmem.offset0,@object
	.size		.nv.reservedSmem.offset0,0x4
	.type		.nv.reservedSmem.cap,@object
	.size		.nv.reservedSmem.cap,0x4
